//
// Generated by NVIDIA NVVM Compiler
//
// Compiler Build ID: CL-36424714
// Cuda compilation tools, release 13.0, V13.0.88
// Based on NVVM 20.0.0
//

.version 9.0
.target sm_100
.address_size 64

	// .globl	_Z15medianFilterGPUPiS_ii
// _ZZ15medianFilterGPUPiS_iiE4smem has been demoted

.visible .entry _Z15medianFilterGPUPiS_ii(
	.param .u64 .ptr .align 1 _Z15medianFilterGPUPiS_ii_param_0,
	.param .u64 .ptr .align 1 _Z15medianFilterGPUPiS_ii_param_1,
	.param .u32 _Z15medianFilterGPUPiS_ii_param_2,
	.param .u32 _Z15medianFilterGPUPiS_ii_param_3
)
{
	.local .align 16 .b8 	__local_depot0[3600];
	.reg .b64 	%SP;
	.reg .b64 	%SPL;
	.reg .pred 	%p<33>;
	.reg .b32 	%r<344>;
	.reg .b64 	%rd<41>;
	// demoted variable
	.shared .align 4 .b8 _ZZ15medianFilterGPUPiS_iiE4smem[8464];
	mov.u64 	%SPL, __local_depot0;
	ld.param.u64 	%rd13, [_Z15medianFilterGPUPiS_ii_param_0];
	ld.param.u32 	%r53, [_Z15medianFilterGPUPiS_ii_param_2];
	cvta.to.global.u64 	%rd15, %rd13;
	add.u64 	%rd1, %SPL, 0;
	mov.u32 	%r1, %tid.x;
	mov.u32 	%r2, %tid.y;
	mov.u32 	%r55, %ntid.x;
	mov.u32 	%r56, %ctaid.x;
	mad.lo.s32 	%r57, %r55, %r56, %r1;
	mov.u32 	%r58, %ntid.y;
	mov.u32 	%r59, %ctaid.y;
	mad.lo.s32 	%r60, %r58, %r59, %r2;
	setp.ne.s32 	%p1, %r1, 0;
	add.s32 	%r61, %r60, 7;
	add.s32 	%r62, %r53, 14;
	mul.lo.s32 	%r63, %r62, %r61;
	cvt.s64.s32 	%rd17, %r63;
	cvt.s64.s32 	%rd18, %r57;
	add.s64 	%rd19, %rd18, %rd17;
	shl.b64 	%rd20, %rd19, 2;
	add.s64 	%rd2, %rd15, %rd20;
	mov.u32 	%r64, _ZZ15medianFilterGPUPiS_iiE4smem;
	mad.lo.s32 	%r3, %r2, 184, %r64;
	@%p1 bra 	$L__BB0_2;
	ld.global.u32 	%r66, [%rd2+28];
	st.shared.u32 	[%r3+1288], %r66;
	st.shared.u32 	[%r3+1292], %r66;
	st.shared.u32 	[%r3+1296], %r66;
	st.shared.u32 	[%r3+1300], %r66;
	st.shared.u32 	[%r3+1304], %r66;
	st.shared.u32 	[%r3+1308], %r66;
	st.shared.u32 	[%r3+1312], %r66;
	bra.uni 	$L__BB0_4;
$L__BB0_2:
	setp.ne.s32 	%p2, %r1, 31;
	@%p2 bra 	$L__BB0_4;
	ld.global.u32 	%r65, [%rd2+28];
	st.shared.u32 	[%r3+1444], %r65;
	st.shared.u32 	[%r3+1448], %r65;
	st.shared.u32 	[%r3+1452], %r65;
	st.shared.u32 	[%r3+1456], %r65;
	st.shared.u32 	[%r3+1460], %r65;
	st.shared.u32 	[%r3+1464], %r65;
	st.shared.u32 	[%r3+1468], %r65;
$L__BB0_4:
	setp.eq.s32 	%p3, %r2, 0;
	@%p3 bra 	$L__BB0_8;
	setp.ne.s32 	%p4, %r2, 31;
	@%p4 bra 	$L__BB0_14;
	setp.eq.s32 	%p5, %r1, 0;
	shl.b32 	%r67, %r1, 2;
	add.s32 	%r69, %r64, %r67;
	ld.global.u32 	%r4, [%rd2+28];
	st.shared.u32 	[%r69+7204], %r4;
	st.shared.u32 	[%r69+7388], %r4;
	st.shared.u32 	[%r69+7572], %r4;
	st.shared.u32 	[%r69+7756], %r4;
	st.shared.u32 	[%r69+7940], %r4;
	st.shared.u32 	[%r69+8124], %r4;
	st.shared.u32 	[%r69+8308], %r4;
	@%p5 bra 	$L__BB0_7;
	bra.uni 	$L__BB0_12;
$L__BB0_7:
	st.shared.u32 	[_ZZ15medianFilterGPUPiS_iiE4smem+7176], %r4;
	st.shared.u32 	[_ZZ15medianFilterGPUPiS_iiE4smem+7180], %r4;
	st.shared.u32 	[_ZZ15medianFilterGPUPiS_iiE4smem+7184], %r4;
	st.shared.u32 	[_ZZ15medianFilterGPUPiS_iiE4smem+7188], %r4;
	st.shared.u32 	[_ZZ15medianFilterGPUPiS_iiE4smem+7192], %r4;
	st.shared.u32 	[_ZZ15medianFilterGPUPiS_iiE4smem+7196], %r4;
	st.shared.u32 	[_ZZ15medianFilterGPUPiS_iiE4smem+7200], %r4;
	st.shared.u32 	[_ZZ15medianFilterGPUPiS_iiE4smem+7360], %r4;
	st.shared.u32 	[_ZZ15medianFilterGPUPiS_iiE4smem+7364], %r4;
	st.shared.u32 	[_ZZ15medianFilterGPUPiS_iiE4smem+7368], %r4;
	st.shared.u32 	[_ZZ15medianFilterGPUPiS_iiE4smem+7372], %r4;
	st.shared.u32 	[_ZZ15medianFilterGPUPiS_iiE4smem+7376], %r4;
	st.shared.u32 	[_ZZ15medianFilterGPUPiS_iiE4smem+7380], %r4;
	st.shared.u32 	[_ZZ15medianFilterGPUPiS_iiE4smem+7384], %r4;
	st.shared.u32 	[_ZZ15medianFilterGPUPiS_iiE4smem+7544], %r4;
	st.shared.u32 	[_ZZ15medianFilterGPUPiS_iiE4smem+7548], %r4;
	st.shared.u32 	[_ZZ15medianFilterGPUPiS_iiE4smem+7552], %r4;
	st.shared.u32 	[_ZZ15medianFilterGPUPiS_iiE4smem+7556], %r4;
	st.shared.u32 	[_ZZ15medianFilterGPUPiS_iiE4smem+7560], %r4;
	st.shared.u32 	[_ZZ15medianFilterGPUPiS_iiE4smem+7564], %r4;
	st.shared.u32 	[_ZZ15medianFilterGPUPiS_iiE4smem+7568], %r4;
	st.shared.u32 	[_ZZ15medianFilterGPUPiS_iiE4smem+7728], %r4;
	st.shared.u32 	[_ZZ15medianFilterGPUPiS_iiE4smem+7732], %r4;
	st.shared.u32 	[_ZZ15medianFilterGPUPiS_iiE4smem+7736], %r4;
	st.shared.u32 	[_ZZ15medianFilterGPUPiS_iiE4smem+7740], %r4;
	st.shared.u32 	[_ZZ15medianFilterGPUPiS_iiE4smem+7744], %r4;
	st.shared.u32 	[_ZZ15medianFilterGPUPiS_iiE4smem+7748], %r4;
	st.shared.u32 	[_ZZ15medianFilterGPUPiS_iiE4smem+7752], %r4;
	st.shared.u32 	[_ZZ15medianFilterGPUPiS_iiE4smem+7912], %r4;
	st.shared.u32 	[_ZZ15medianFilterGPUPiS_iiE4smem+7916], %r4;
	st.shared.u32 	[_ZZ15medianFilterGPUPiS_iiE4smem+7920], %r4;
	st.shared.u32 	[_ZZ15medianFilterGPUPiS_iiE4smem+7924], %r4;
	st.shared.u32 	[_ZZ15medianFilterGPUPiS_iiE4smem+7928], %r4;
	st.shared.u32 	[_ZZ15medianFilterGPUPiS_iiE4smem+7932], %r4;
	st.shared.u32 	[_ZZ15medianFilterGPUPiS_iiE4smem+7936], %r4;
	st.shared.u32 	[_ZZ15medianFilterGPUPiS_iiE4smem+8096], %r4;
	st.shared.u32 	[_ZZ15medianFilterGPUPiS_iiE4smem+8100], %r4;
	st.shared.u32 	[_ZZ15medianFilterGPUPiS_iiE4smem+8104], %r4;
	st.shared.u32 	[_ZZ15medianFilterGPUPiS_iiE4smem+8108], %r4;
	st.shared.u32 	[_ZZ15medianFilterGPUPiS_iiE4smem+8112], %r4;
	st.shared.u32 	[_ZZ15medianFilterGPUPiS_iiE4smem+8116], %r4;
	st.shared.u32 	[_ZZ15medianFilterGPUPiS_iiE4smem+8120], %r4;
	st.shared.u32 	[_ZZ15medianFilterGPUPiS_iiE4smem+8280], %r4;
	st.shared.u32 	[_ZZ15medianFilterGPUPiS_iiE4smem+8284], %r4;
	st.shared.u32 	[_ZZ15medianFilterGPUPiS_iiE4smem+8288], %r4;
	st.shared.u32 	[_ZZ15medianFilterGPUPiS_iiE4smem+8292], %r4;
	st.shared.u32 	[_ZZ15medianFilterGPUPiS_iiE4smem+8296], %r4;
	st.shared.u32 	[_ZZ15medianFilterGPUPiS_iiE4smem+8300], %r4;
	st.shared.u32 	[_ZZ15medianFilterGPUPiS_iiE4smem+8304], %r4;
	bra.uni 	$L__BB0_14;
$L__BB0_8:
	setp.ne.s32 	%p7, %r1, 0;
	shl.b32 	%r70, %r1, 2;
	add.s32 	%r72, %r64, %r70;
	ld.global.u32 	%r5, [%rd2+28];
	st.shared.u32 	[%r72+28], %r5;
	st.shared.u32 	[%r72+212], %r5;
	st.shared.u32 	[%r72+396], %r5;
	st.shared.u32 	[%r72+580], %r5;
	st.shared.u32 	[%r72+764], %r5;
	st.shared.u32 	[%r72+948], %r5;
	st.shared.u32 	[%r72+1132], %r5;
	@%p7 bra 	$L__BB0_10;
	st.shared.u32 	[_ZZ15medianFilterGPUPiS_iiE4smem], %r5;
	st.shared.u32 	[_ZZ15medianFilterGPUPiS_iiE4smem+4], %r5;
	st.shared.u32 	[_ZZ15medianFilterGPUPiS_iiE4smem+8], %r5;
	st.shared.u32 	[_ZZ15medianFilterGPUPiS_iiE4smem+12], %r5;
	st.shared.u32 	[_ZZ15medianFilterGPUPiS_iiE4smem+16], %r5;
	st.shared.u32 	[_ZZ15medianFilterGPUPiS_iiE4smem+20], %r5;
	st.shared.u32 	[_ZZ15medianFilterGPUPiS_iiE4smem+24], %r5;
	st.shared.u32 	[_ZZ15medianFilterGPUPiS_iiE4smem+184], %r5;
	st.shared.u32 	[_ZZ15medianFilterGPUPiS_iiE4smem+188], %r5;
	st.shared.u32 	[_ZZ15medianFilterGPUPiS_iiE4smem+192], %r5;
	st.shared.u32 	[_ZZ15medianFilterGPUPiS_iiE4smem+196], %r5;
	st.shared.u32 	[_ZZ15medianFilterGPUPiS_iiE4smem+200], %r5;
	st.shared.u32 	[_ZZ15medianFilterGPUPiS_iiE4smem+204], %r5;
	st.shared.u32 	[_ZZ15medianFilterGPUPiS_iiE4smem+208], %r5;
	st.shared.u32 	[_ZZ15medianFilterGPUPiS_iiE4smem+368], %r5;
	st.shared.u32 	[_ZZ15medianFilterGPUPiS_iiE4smem+372], %r5;
	st.shared.u32 	[_ZZ15medianFilterGPUPiS_iiE4smem+376], %r5;
	st.shared.u32 	[_ZZ15medianFilterGPUPiS_iiE4smem+380], %r5;
	st.shared.u32 	[_ZZ15medianFilterGPUPiS_iiE4smem+384], %r5;
	st.shared.u32 	[_ZZ15medianFilterGPUPiS_iiE4smem+388], %r5;
	st.shared.u32 	[_ZZ15medianFilterGPUPiS_iiE4smem+392], %r5;
	st.shared.u32 	[_ZZ15medianFilterGPUPiS_iiE4smem+552], %r5;
	st.shared.u32 	[_ZZ15medianFilterGPUPiS_iiE4smem+556], %r5;
	st.shared.u32 	[_ZZ15medianFilterGPUPiS_iiE4smem+560], %r5;
	st.shared.u32 	[_ZZ15medianFilterGPUPiS_iiE4smem+564], %r5;
	st.shared.u32 	[_ZZ15medianFilterGPUPiS_iiE4smem+568], %r5;
	st.shared.u32 	[_ZZ15medianFilterGPUPiS_iiE4smem+572], %r5;
	st.shared.u32 	[_ZZ15medianFilterGPUPiS_iiE4smem+576], %r5;
	st.shared.u32 	[_ZZ15medianFilterGPUPiS_iiE4smem+736], %r5;
	st.shared.u32 	[_ZZ15medianFilterGPUPiS_iiE4smem+740], %r5;
	st.shared.u32 	[_ZZ15medianFilterGPUPiS_iiE4smem+744], %r5;
	st.shared.u32 	[_ZZ15medianFilterGPUPiS_iiE4smem+748], %r5;
	st.shared.u32 	[_ZZ15medianFilterGPUPiS_iiE4smem+752], %r5;
	st.shared.u32 	[_ZZ15medianFilterGPUPiS_iiE4smem+756], %r5;
	st.shared.u32 	[_ZZ15medianFilterGPUPiS_iiE4smem+760], %r5;
	st.shared.u32 	[_ZZ15medianFilterGPUPiS_iiE4smem+920], %r5;
	st.shared.u32 	[_ZZ15medianFilterGPUPiS_iiE4smem+924], %r5;
	st.shared.u32 	[_ZZ15medianFilterGPUPiS_iiE4smem+928], %r5;
	st.shared.u32 	[_ZZ15medianFilterGPUPiS_iiE4smem+932], %r5;
	st.shared.u32 	[_ZZ15medianFilterGPUPiS_iiE4smem+936], %r5;
	st.shared.u32 	[_ZZ15medianFilterGPUPiS_iiE4smem+940], %r5;
	st.shared.u32 	[_ZZ15medianFilterGPUPiS_iiE4smem+944], %r5;
	st.shared.u32 	[_ZZ15medianFilterGPUPiS_iiE4smem+1104], %r5;
	st.shared.u32 	[_ZZ15medianFilterGPUPiS_iiE4smem+1108], %r5;
	st.shared.u32 	[_ZZ15medianFilterGPUPiS_iiE4smem+1112], %r5;
	st.shared.u32 	[_ZZ15medianFilterGPUPiS_iiE4smem+1116], %r5;
	st.shared.u32 	[_ZZ15medianFilterGPUPiS_iiE4smem+1120], %r5;
	st.shared.u32 	[_ZZ15medianFilterGPUPiS_iiE4smem+1124], %r5;
	st.shared.u32 	[_ZZ15medianFilterGPUPiS_iiE4smem+1128], %r5;
	bra.uni 	$L__BB0_14;
$L__BB0_10:
	setp.ne.s32 	%p8, %r1, 31;
	@%p8 bra 	$L__BB0_14;
	st.shared.u32 	[_ZZ15medianFilterGPUPiS_iiE4smem+156], %r5;
	st.shared.u32 	[_ZZ15medianFilterGPUPiS_iiE4smem+160], %r5;
	st.shared.u32 	[_ZZ15medianFilterGPUPiS_iiE4smem+164], %r5;
	st.shared.u32 	[_ZZ15medianFilterGPUPiS_iiE4smem+168], %r5;
	st.shared.u32 	[_ZZ15medianFilterGPUPiS_iiE4smem+172], %r5;
	st.shared.u32 	[_ZZ15medianFilterGPUPiS_iiE4smem+176], %r5;
	st.shared.u32 	[_ZZ15medianFilterGPUPiS_iiE4smem+180], %r5;
	st.shared.u32 	[_ZZ15medianFilterGPUPiS_iiE4smem+340], %r5;
	st.shared.u32 	[_ZZ15medianFilterGPUPiS_iiE4smem+344], %r5;
	st.shared.u32 	[_ZZ15medianFilterGPUPiS_iiE4smem+348], %r5;
	st.shared.u32 	[_ZZ15medianFilterGPUPiS_iiE4smem+352], %r5;
	st.shared.u32 	[_ZZ15medianFilterGPUPiS_iiE4smem+356], %r5;
	st.shared.u32 	[_ZZ15medianFilterGPUPiS_iiE4smem+360], %r5;
	st.shared.u32 	[_ZZ15medianFilterGPUPiS_iiE4smem+364], %r5;
	st.shared.u32 	[_ZZ15medianFilterGPUPiS_iiE4smem+524], %r5;
	st.shared.u32 	[_ZZ15medianFilterGPUPiS_iiE4smem+528], %r5;
	st.shared.u32 	[_ZZ15medianFilterGPUPiS_iiE4smem+532], %r5;
	st.shared.u32 	[_ZZ15medianFilterGPUPiS_iiE4smem+536], %r5;
	st.shared.u32 	[_ZZ15medianFilterGPUPiS_iiE4smem+540], %r5;
	st.shared.u32 	[_ZZ15medianFilterGPUPiS_iiE4smem+544], %r5;
	st.shared.u32 	[_ZZ15medianFilterGPUPiS_iiE4smem+548], %r5;
	st.shared.u32 	[_ZZ15medianFilterGPUPiS_iiE4smem+708], %r5;
	st.shared.u32 	[_ZZ15medianFilterGPUPiS_iiE4smem+712], %r5;
	st.shared.u32 	[_ZZ15medianFilterGPUPiS_iiE4smem+716], %r5;
	st.shared.u32 	[_ZZ15medianFilterGPUPiS_iiE4smem+720], %r5;
	st.shared.u32 	[_ZZ15medianFilterGPUPiS_iiE4smem+724], %r5;
	st.shared.u32 	[_ZZ15medianFilterGPUPiS_iiE4smem+728], %r5;
	st.shared.u32 	[_ZZ15medianFilterGPUPiS_iiE4smem+732], %r5;
	st.shared.u32 	[_ZZ15medianFilterGPUPiS_iiE4smem+892], %r5;
	st.shared.u32 	[_ZZ15medianFilterGPUPiS_iiE4smem+896], %r5;
	st.shared.u32 	[_ZZ15medianFilterGPUPiS_iiE4smem+900], %r5;
	st.shared.u32 	[_ZZ15medianFilterGPUPiS_iiE4smem+904], %r5;
	st.shared.u32 	[_ZZ15medianFilterGPUPiS_iiE4smem+908], %r5;
	st.shared.u32 	[_ZZ15medianFilterGPUPiS_iiE4smem+912], %r5;
	st.shared.u32 	[_ZZ15medianFilterGPUPiS_iiE4smem+916], %r5;
	st.shared.u32 	[_ZZ15medianFilterGPUPiS_iiE4smem+1076], %r5;
	st.shared.u32 	[_ZZ15medianFilterGPUPiS_iiE4smem+1080], %r5;
	st.shared.u32 	[_ZZ15medianFilterGPUPiS_iiE4smem+1084], %r5;
	st.shared.u32 	[_ZZ15medianFilterGPUPiS_iiE4smem+1088], %r5;
	st.shared.u32 	[_ZZ15medianFilterGPUPiS_iiE4smem+1092], %r5;
	st.shared.u32 	[_ZZ15medianFilterGPUPiS_iiE4smem+1096], %r5;
	st.shared.u32 	[_ZZ15medianFilterGPUPiS_iiE4smem+1100], %r5;
	st.shared.u32 	[_ZZ15medianFilterGPUPiS_iiE4smem+1260], %r5;
	st.shared.u32 	[_ZZ15medianFilterGPUPiS_iiE4smem+1264], %r5;
	st.shared.u32 	[_ZZ15medianFilterGPUPiS_iiE4smem+1268], %r5;
	st.shared.u32 	[_ZZ15medianFilterGPUPiS_iiE4smem+1272], %r5;
	st.shared.u32 	[_ZZ15medianFilterGPUPiS_iiE4smem+1276], %r5;
	st.shared.u32 	[_ZZ15medianFilterGPUPiS_iiE4smem+1280], %r5;
	st.shared.u32 	[_ZZ15medianFilterGPUPiS_iiE4smem+1284], %r5;
	bra.uni 	$L__BB0_14;
$L__BB0_12:
	setp.ne.s32 	%p6, %r1, 31;
	@%p6 bra 	$L__BB0_14;
	st.shared.u32 	[_ZZ15medianFilterGPUPiS_iiE4smem+7332], %r4;
	st.shared.u32 	[_ZZ15medianFilterGPUPiS_iiE4smem+7336], %r4;
	st.shared.u32 	[_ZZ15medianFilterGPUPiS_iiE4smem+7340], %r4;
	st.shared.u32 	[_ZZ15medianFilterGPUPiS_iiE4smem+7344], %r4;
	st.shared.u32 	[_ZZ15medianFilterGPUPiS_iiE4smem+7348], %r4;
	st.shared.u32 	[_ZZ15medianFilterGPUPiS_iiE4smem+7352], %r4;
	st.shared.u32 	[_ZZ15medianFilterGPUPiS_iiE4smem+7356], %r4;
	st.shared.u32 	[_ZZ15medianFilterGPUPiS_iiE4smem+7516], %r4;
	st.shared.u32 	[_ZZ15medianFilterGPUPiS_iiE4smem+7520], %r4;
	st.shared.u32 	[_ZZ15medianFilterGPUPiS_iiE4smem+7524], %r4;
	st.shared.u32 	[_ZZ15medianFilterGPUPiS_iiE4smem+7528], %r4;
	st.shared.u32 	[_ZZ15medianFilterGPUPiS_iiE4smem+7532], %r4;
	st.shared.u32 	[_ZZ15medianFilterGPUPiS_iiE4smem+7536], %r4;
	st.shared.u32 	[_ZZ15medianFilterGPUPiS_iiE4smem+7540], %r4;
	st.shared.u32 	[_ZZ15medianFilterGPUPiS_iiE4smem+7700], %r4;
	st.shared.u32 	[_ZZ15medianFilterGPUPiS_iiE4smem+7704], %r4;
	st.shared.u32 	[_ZZ15medianFilterGPUPiS_iiE4smem+7708], %r4;
	st.shared.u32 	[_ZZ15medianFilterGPUPiS_iiE4smem+7712], %r4;
	st.shared.u32 	[_ZZ15medianFilterGPUPiS_iiE4smem+7716], %r4;
	st.shared.u32 	[_ZZ15medianFilterGPUPiS_iiE4smem+7720], %r4;
	st.shared.u32 	[_ZZ15medianFilterGPUPiS_iiE4smem+7724], %r4;
	st.shared.u32 	[_ZZ15medianFilterGPUPiS_iiE4smem+7884], %r4;
	st.shared.u32 	[_ZZ15medianFilterGPUPiS_iiE4smem+7888], %r4;
	st.shared.u32 	[_ZZ15medianFilterGPUPiS_iiE4smem+7892], %r4;
	st.shared.u32 	[_ZZ15medianFilterGPUPiS_iiE4smem+7896], %r4;
	st.shared.u32 	[_ZZ15medianFilterGPUPiS_iiE4smem+7900], %r4;
	st.shared.u32 	[_ZZ15medianFilterGPUPiS_iiE4smem+7904], %r4;
	st.shared.u32 	[_ZZ15medianFilterGPUPiS_iiE4smem+7908], %r4;
	st.shared.u32 	[_ZZ15medianFilterGPUPiS_iiE4smem+8068], %r4;
	st.shared.u32 	[_ZZ15medianFilterGPUPiS_iiE4smem+8072], %r4;
	st.shared.u32 	[_ZZ15medianFilterGPUPiS_iiE4smem+8076], %r4;
	st.shared.u32 	[_ZZ15medianFilterGPUPiS_iiE4smem+8080], %r4;
	st.shared.u32 	[_ZZ15medianFilterGPUPiS_iiE4smem+8084], %r4;
	st.shared.u32 	[_ZZ15medianFilterGPUPiS_iiE4smem+8088], %r4;
	st.shared.u32 	[_ZZ15medianFilterGPUPiS_iiE4smem+8092], %r4;
	st.shared.u32 	[_ZZ15medianFilterGPUPiS_iiE4smem+8252], %r4;
	st.shared.u32 	[_ZZ15medianFilterGPUPiS_iiE4smem+8256], %r4;
	st.shared.u32 	[_ZZ15medianFilterGPUPiS_iiE4smem+8260], %r4;
	st.shared.u32 	[_ZZ15medianFilterGPUPiS_iiE4smem+8264], %r4;
	st.shared.u32 	[_ZZ15medianFilterGPUPiS_iiE4smem+8268], %r4;
	st.shared.u32 	[_ZZ15medianFilterGPUPiS_iiE4smem+8272], %r4;
	st.shared.u32 	[_ZZ15medianFilterGPUPiS_iiE4smem+8276], %r4;
	st.shared.u32 	[_ZZ15medianFilterGPUPiS_iiE4smem+8436], %r4;
	st.shared.u32 	[_ZZ15medianFilterGPUPiS_iiE4smem+8440], %r4;
	st.shared.u32 	[_ZZ15medianFilterGPUPiS_iiE4smem+8444], %r4;
	st.shared.u32 	[_ZZ15medianFilterGPUPiS_iiE4smem+8448], %r4;
	st.shared.u32 	[_ZZ15medianFilterGPUPiS_iiE4smem+8452], %r4;
	st.shared.u32 	[_ZZ15medianFilterGPUPiS_iiE4smem+8456], %r4;
	st.shared.u32 	[_ZZ15medianFilterGPUPiS_iiE4smem+8460], %r4;
$L__BB0_14:
	ld.param.u32 	%r322, [_Z15medianFilterGPUPiS_ii_param_3];
	ld.param.u32 	%r320, [_Z15medianFilterGPUPiS_ii_param_2];
	ld.param.u64 	%rd39, [_Z15medianFilterGPUPiS_ii_param_0];
	add.s32 	%r75, %r320, %r322;
	add.s32 	%r76, %r75, -1;
	mul.lo.s32 	%r81, %r76, %r61;
	cvt.s64.s32 	%rd21, %r81;
	add.s64 	%rd22, %rd18, %rd21;
	cvta.to.global.u64 	%rd23, %rd39;
	shl.b64 	%rd24, %rd22, 2;
	add.s64 	%rd25, %rd23, %rd24;
	ld.global.u32 	%r86, [%rd25+28];
	shl.b32 	%r89, %r1, 2;
	add.s32 	%r90, %r3, %r89;
	st.shared.u32 	[%r90+1316], %r86;
	bar.sync 	0;
	mov.b32 	%r325, 0;
	st.local.v4.u32 	[%rd1], {%r325, %r325, %r325, %r325};
	st.local.v4.u32 	[%rd1+16], {%r325, %r325, %r325, %r325};
	st.local.v4.u32 	[%rd1+32], {%r325, %r325, %r325, %r325};
	st.local.v4.u32 	[%rd1+48], {%r325, %r325, %r325, %r325};
	st.local.v4.u32 	[%rd1+64], {%r325, %r325, %r325, %r325};
	st.local.v4.u32 	[%rd1+80], {%r325, %r325, %r325, %r325};
	st.local.v4.u32 	[%rd1+96], {%r325, %r325, %r325, %r325};
	st.local.v4.u32 	[%rd1+112], {%r325, %r325, %r325, %r325};
	st.local.v4.u32 	[%rd1+128], {%r325, %r325, %r325, %r325};
	st.local.v4.u32 	[%rd1+144], {%r325, %r325, %r325, %r325};
	st.local.v4.u32 	[%rd1+160], {%r325, %r325, %r325, %r325};
	st.local.v4.u32 	[%rd1+176], {%r325, %r325, %r325, %r325};
	st.local.v4.u32 	[%rd1+192], {%r325, %r325, %r325, %r325};
	st.local.v4.u32 	[%rd1+208], {%r325, %r325, %r325, %r325};
	st.local.v4.u32 	[%rd1+224], {%r325, %r325, %r325, %r325};
	st.local.v4.u32 	[%rd1+240], {%r325, %r325, %r325, %r325};
	st.local.v4.u32 	[%rd1+256], {%r325, %r325, %r325, %r325};
	st.local.v4.u32 	[%rd1+272], {%r325, %r325, %r325, %r325};
	st.local.v4.u32 	[%rd1+288], {%r325, %r325, %r325, %r325};
	st.local.v4.u32 	[%rd1+304], {%r325, %r325, %r325, %r325};
	st.local.v4.u32 	[%rd1+320], {%r325, %r325, %r325, %r325};
	st.local.v4.u32 	[%rd1+336], {%r325, %r325, %r325, %r325};
	st.local.v4.u32 	[%rd1+352], {%r325, %r325, %r325, %r325};
	st.local.v4.u32 	[%rd1+368], {%r325, %r325, %r325, %r325};
	st.local.v4.u32 	[%rd1+384], {%r325, %r325, %r325, %r325};
	st.local.v4.u32 	[%rd1+400], {%r325, %r325, %r325, %r325};
	st.local.v4.u32 	[%rd1+416], {%r325, %r325, %r325, %r325};
	st.local.v4.u32 	[%rd1+432], {%r325, %r325, %r325, %r325};
	st.local.v4.u32 	[%rd1+448], {%r325, %r325, %r325, %r325};
	st.local.v4.u32 	[%rd1+464], {%r325, %r325, %r325, %r325};
	st.local.v4.u32 	[%rd1+480], {%r325, %r325, %r325, %r325};
	st.local.v4.u32 	[%rd1+496], {%r325, %r325, %r325, %r325};
	st.local.v4.u32 	[%rd1+512], {%r325, %r325, %r325, %r325};
	st.local.v4.u32 	[%rd1+528], {%r325, %r325, %r325, %r325};
	st.local.v4.u32 	[%rd1+544], {%r325, %r325, %r325, %r325};
	st.local.v4.u32 	[%rd1+560], {%r325, %r325, %r325, %r325};
	st.local.v4.u32 	[%rd1+576], {%r325, %r325, %r325, %r325};
	st.local.v4.u32 	[%rd1+592], {%r325, %r325, %r325, %r325};
	st.local.v4.u32 	[%rd1+608], {%r325, %r325, %r325, %r325};
	st.local.v4.u32 	[%rd1+624], {%r325, %r325, %r325, %r325};
	st.local.v4.u32 	[%rd1+640], {%r325, %r325, %r325, %r325};
	st.local.v4.u32 	[%rd1+656], {%r325, %r325, %r325, %r325};
	st.local.v4.u32 	[%rd1+672], {%r325, %r325, %r325, %r325};
	st.local.v4.u32 	[%rd1+688], {%r325, %r325, %r325, %r325};
	st.local.v4.u32 	[%rd1+704], {%r325, %r325, %r325, %r325};
	st.local.v4.u32 	[%rd1+720], {%r325, %r325, %r325, %r325};
	st.local.v4.u32 	[%rd1+736], {%r325, %r325, %r325, %r325};
	st.local.v4.u32 	[%rd1+752], {%r325, %r325, %r325, %r325};
	st.local.v4.u32 	[%rd1+768], {%r325, %r325, %r325, %r325};
	st.local.v4.u32 	[%rd1+784], {%r325, %r325, %r325, %r325};
	st.local.v4.u32 	[%rd1+800], {%r325, %r325, %r325, %r325};
	st.local.v4.u32 	[%rd1+816], {%r325, %r325, %r325, %r325};
	st.local.v4.u32 	[%rd1+832], {%r325, %r325, %r325, %r325};
	st.local.v4.u32 	[%rd1+848], {%r325, %r325, %r325, %r325};
	st.local.v4.u32 	[%rd1+864], {%r325, %r325, %r325, %r325};
	st.local.v4.u32 	[%rd1+880], {%r325, %r325, %r325, %r325};
	st.local.u32 	[%rd1+896], %r325;
	st.local.v4.u32 	[%rd1+912], {%r325, %r325, %r325, %r325};
	st.local.v4.u32 	[%rd1+928], {%r325, %r325, %r325, %r325};
	st.local.v4.u32 	[%rd1+944], {%r325, %r325, %r325, %r325};
	st.local.v4.u32 	[%rd1+960], {%r325, %r325, %r325, %r325};
	st.local.v4.u32 	[%rd1+976], {%r325, %r325, %r325, %r325};
	st.local.v4.u32 	[%rd1+992], {%r325, %r325, %r325, %r325};
	st.local.v4.u32 	[%rd1+1008], {%r325, %r325, %r325, %r325};
	st.local.v4.u32 	[%rd1+1024], {%r325, %r325, %r325, %r325};
	st.local.v4.u32 	[%rd1+1040], {%r325, %r325, %r325, %r325};
	st.local.v4.u32 	[%rd1+1056], {%r325, %r325, %r325, %r325};
	st.local.v4.u32 	[%rd1+1072], {%r325, %r325, %r325, %r325};
	st.local.v4.u32 	[%rd1+1088], {%r325, %r325, %r325, %r325};
	st.local.v4.u32 	[%rd1+1104], {%r325, %r325, %r325, %r325};
	st.local.v4.u32 	[%rd1+1120], {%r325, %r325, %r325, %r325};
	st.local.v4.u32 	[%rd1+1136], {%r325, %r325, %r325, %r325};
	st.local.v4.u32 	[%rd1+1152], {%r325, %r325, %r325, %r325};
	st.local.v4.u32 	[%rd1+1168], {%r325, %r325, %r325, %r325};
	st.local.v4.u32 	[%rd1+1184], {%r325, %r325, %r325, %r325};
	st.local.v4.u32 	[%rd1+1200], {%r325, %r325, %r325, %r325};
	st.local.v4.u32 	[%rd1+1216], {%r325, %r325, %r325, %r325};
	st.local.v4.u32 	[%rd1+1232], {%r325, %r325, %r325, %r325};
	st.local.v4.u32 	[%rd1+1248], {%r325, %r325, %r325, %r325};
	st.local.v4.u32 	[%rd1+1264], {%r325, %r325, %r325, %r325};
	st.local.v4.u32 	[%rd1+1280], {%r325, %r325, %r325, %r325};
	st.local.v4.u32 	[%rd1+1296], {%r325, %r325, %r325, %r325};
	st.local.v4.u32 	[%rd1+1312], {%r325, %r325, %r325, %r325};
	st.local.v4.u32 	[%rd1+1328], {%r325, %r325, %r325, %r325};
	st.local.v4.u32 	[%rd1+1344], {%r325, %r325, %r325, %r325};
	st.local.v4.u32 	[%rd1+1360], {%r325, %r325, %r325, %r325};
	st.local.v4.u32 	[%rd1+1376], {%r325, %r325, %r325, %r325};
	st.local.v4.u32 	[%rd1+1392], {%r325, %r325, %r325, %r325};
	st.local.v4.u32 	[%rd1+1408], {%r325, %r325, %r325, %r325};
	st.local.v4.u32 	[%rd1+1424], {%r325, %r325, %r325, %r325};
	st.local.v4.u32 	[%rd1+1440], {%r325, %r325, %r325, %r325};
	st.local.v4.u32 	[%rd1+1456], {%r325, %r325, %r325, %r325};
	st.local.v4.u32 	[%rd1+1472], {%r325, %r325, %r325, %r325};
	st.local.v4.u32 	[%rd1+1488], {%r325, %r325, %r325, %r325};
	st.local.v4.u32 	[%rd1+1504], {%r325, %r325, %r325, %r325};
	st.local.v4.u32 	[%rd1+1520], {%r325, %r325, %r325, %r325};
	st.local.v4.u32 	[%rd1+1536], {%r325, %r325, %r325, %r325};
	st.local.v4.u32 	[%rd1+1552], {%r325, %r325, %r325, %r325};
	st.local.v4.u32 	[%rd1+1568], {%r325, %r325, %r325, %r325};
	st.local.v4.u32 	[%rd1+1584], {%r325, %r325, %r325, %r325};
	st.local.v4.u32 	[%rd1+1600], {%r325, %r325, %r325, %r325};
	st.local.v4.u32 	[%rd1+1616], {%r325, %r325, %r325, %r325};
	st.local.v4.u32 	[%rd1+1632], {%r325, %r325, %r325, %r325};
	st.local.v4.u32 	[%rd1+1648], {%r325, %r325, %r325, %r325};
	st.local.v4.u32 	[%rd1+1664], {%r325, %r325, %r325, %r325};
	st.local.v4.u32 	[%rd1+1680], {%r325, %r325, %r325, %r325};
	st.local.v4.u32 	[%rd1+1696], {%r325, %r325, %r325, %r325};
	st.local.v4.u32 	[%rd1+1712], {%r325, %r325, %r325, %r325};
	st.local.v4.u32 	[%rd1+1728], {%r325, %r325, %r325, %r325};
	st.local.v4.u32 	[%rd1+1744], {%r325, %r325, %r325, %r325};
	st.local.v4.u32 	[%rd1+1760], {%r325, %r325, %r325, %r325};
	st.local.v4.u32 	[%rd1+1776], {%r325, %r325, %r325, %r325};
	st.local.v4.u32 	[%rd1+1792], {%r325, %r325, %r325, %r325};
	st.local.v4.u32 	[%rd1+1808], {%r325, %r325, %r325, %r325};
	st.local.v4.u32 	[%rd1+1824], {%r325, %r325, %r325, %r325};
	st.local.v4.u32 	[%rd1+1840], {%r325, %r325, %r325, %r325};
	st.local.v4.u32 	[%rd1+1856], {%r325, %r325, %r325, %r325};
	st.local.v4.u32 	[%rd1+1872], {%r325, %r325, %r325, %r325};
	st.local.v4.u32 	[%rd1+1888], {%r325, %r325, %r325, %r325};
	st.local.v4.u32 	[%rd1+1904], {%r325, %r325, %r325, %r325};
	st.local.v4.u32 	[%rd1+1920], {%r325, %r325, %r325, %r325};
	st.local.v4.u32 	[%rd1+1936], {%r325, %r325, %r325, %r325};
	st.local.v4.u32 	[%rd1+1952], {%r325, %r325, %r325, %r325};
	st.local.v4.u32 	[%rd1+1968], {%r325, %r325, %r325, %r325};
	st.local.v4.u32 	[%rd1+1984], {%r325, %r325, %r325, %r325};
	st.local.v4.u32 	[%rd1+2000], {%r325, %r325, %r325, %r325};
	st.local.v4.u32 	[%rd1+2016], {%r325, %r325, %r325, %r325};
	st.local.v4.u32 	[%rd1+2032], {%r325, %r325, %r325, %r325};
	st.local.v4.u32 	[%rd1+2048], {%r325, %r325, %r325, %r325};
	st.local.v4.u32 	[%rd1+2064], {%r325, %r325, %r325, %r325};
	st.local.v4.u32 	[%rd1+2080], {%r325, %r325, %r325, %r325};
	st.local.v4.u32 	[%rd1+2096], {%r325, %r325, %r325, %r325};
	st.local.v4.u32 	[%rd1+2112], {%r325, %r325, %r325, %r325};
	st.local.v4.u32 	[%rd1+2128], {%r325, %r325, %r325, %r325};
	st.local.v4.u32 	[%rd1+2144], {%r325, %r325, %r325, %r325};
	st.local.v4.u32 	[%rd1+2160], {%r325, %r325, %r325, %r325};
	st.local.v4.u32 	[%rd1+2176], {%r325, %r325, %r325, %r325};
	st.local.v4.u32 	[%rd1+2192], {%r325, %r325, %r325, %r325};
	st.local.v4.u32 	[%rd1+2208], {%r325, %r325, %r325, %r325};
	st.local.v4.u32 	[%rd1+2224], {%r325, %r325, %r325, %r325};
	st.local.v4.u32 	[%rd1+2240], {%r325, %r325, %r325, %r325};
	st.local.v4.u32 	[%rd1+2256], {%r325, %r325, %r325, %r325};
	st.local.v4.u32 	[%rd1+2272], {%r325, %r325, %r325, %r325};
	st.local.v4.u32 	[%rd1+2288], {%r325, %r325, %r325, %r325};
	st.local.v4.u32 	[%rd1+2304], {%r325, %r325, %r325, %r325};
	st.local.v4.u32 	[%rd1+2320], {%r325, %r325, %r325, %r325};
	st.local.v4.u32 	[%rd1+2336], {%r325, %r325, %r325, %r325};
	st.local.v4.u32 	[%rd1+2352], {%r325, %r325, %r325, %r325};
	st.local.v4.u32 	[%rd1+2368], {%r325, %r325, %r325, %r325};
	st.local.v4.u32 	[%rd1+2384], {%r325, %r325, %r325, %r325};
	st.local.v4.u32 	[%rd1+2400], {%r325, %r325, %r325, %r325};
	st.local.v4.u32 	[%rd1+2416], {%r325, %r325, %r325, %r325};
	st.local.v4.u32 	[%rd1+2432], {%r325, %r325, %r325, %r325};
	st.local.v4.u32 	[%rd1+2448], {%r325, %r325, %r325, %r325};
	st.local.v4.u32 	[%rd1+2464], {%r325, %r325, %r325, %r325};
	st.local.v4.u32 	[%rd1+2480], {%r325, %r325, %r325, %r325};
	st.local.v4.u32 	[%rd1+2496], {%r325, %r325, %r325, %r325};
	st.local.v4.u32 	[%rd1+2512], {%r325, %r325, %r325, %r325};
	st.local.v4.u32 	[%rd1+2528], {%r325, %r325, %r325, %r325};
	st.local.v4.u32 	[%rd1+2544], {%r325, %r325, %r325, %r325};
	st.local.v4.u32 	[%rd1+2560], {%r325, %r325, %r325, %r325};
	st.local.v4.u32 	[%rd1+2576], {%r325, %r325, %r325, %r325};
	st.local.v4.u32 	[%rd1+2592], {%r325, %r325, %r325, %r325};
	st.local.v4.u32 	[%rd1+2608], {%r325, %r325, %r325, %r325};
	st.local.v4.u32 	[%rd1+2624], {%r325, %r325, %r325, %r325};
	st.local.v4.u32 	[%rd1+2640], {%r325, %r325, %r325, %r325};
	st.local.v4.u32 	[%rd1+2656], {%r325, %r325, %r325, %r325};
	st.local.v4.u32 	[%rd1+2672], {%r325, %r325, %r325, %r325};
	st.local.v4.u32 	[%rd1+2688], {%r325, %r325, %r325, %r325};
	st.local.v4.u32 	[%rd1+2704], {%r325, %r325, %r325, %r325};
	st.local.v4.u32 	[%rd1+2720], {%r325, %r325, %r325, %r325};
	st.local.v4.u32 	[%rd1+2736], {%r325, %r325, %r325, %r325};
	st.local.v4.u32 	[%rd1+2752], {%r325, %r325, %r325, %r325};
	st.local.v4.u32 	[%rd1+2768], {%r325, %r325, %r325, %r325};
	st.local.v4.u32 	[%rd1+2784], {%r325, %r325, %r325, %r325};
	st.local.v4.u32 	[%rd1+2800], {%r325, %r325, %r325, %r325};
	st.local.v4.u32 	[%rd1+2816], {%r325, %r325, %r325, %r325};
	st.local.v4.u32 	[%rd1+2832], {%r325, %r325, %r325, %r325};
	st.local.v4.u32 	[%rd1+2848], {%r325, %r325, %r325, %r325};
	st.local.v4.u32 	[%rd1+2864], {%r325, %r325, %r325, %r325};
	st.local.v4.u32 	[%rd1+2880], {%r325, %r325, %r325, %r325};
	st.local.v4.u32 	[%rd1+2896], {%r325, %r325, %r325, %r325};
	st.local.v4.u32 	[%rd1+2912], {%r325, %r325, %r325, %r325};
	st.local.v4.u32 	[%rd1+2928], {%r325, %r325, %r325, %r325};
	st.local.v4.u32 	[%rd1+2944], {%r325, %r325, %r325, %r325};
	st.local.v4.u32 	[%rd1+2960], {%r325, %r325, %r325, %r325};
	st.local.v4.u32 	[%rd1+2976], {%r325, %r325, %r325, %r325};
	st.local.v4.u32 	[%rd1+2992], {%r325, %r325, %r325, %r325};
	st.local.v4.u32 	[%rd1+3008], {%r325, %r325, %r325, %r325};
	st.local.v4.u32 	[%rd1+3024], {%r325, %r325, %r325, %r325};
	st.local.v4.u32 	[%rd1+3040], {%r325, %r325, %r325, %r325};
	st.local.v4.u32 	[%rd1+3056], {%r325, %r325, %r325, %r325};
	st.local.v4.u32 	[%rd1+3072], {%r325, %r325, %r325, %r325};
	st.local.v4.u32 	[%rd1+3088], {%r325, %r325, %r325, %r325};
	st.local.v4.u32 	[%rd1+3104], {%r325, %r325, %r325, %r325};
	st.local.v4.u32 	[%rd1+3120], {%r325, %r325, %r325, %r325};
	st.local.v4.u32 	[%rd1+3136], {%r325, %r325, %r325, %r325};
	st.local.v4.u32 	[%rd1+3152], {%r325, %r325, %r325, %r325};
	st.local.v4.u32 	[%rd1+3168], {%r325, %r325, %r325, %r325};
	st.local.v4.u32 	[%rd1+3184], {%r325, %r325, %r325, %r325};
	st.local.v4.u32 	[%rd1+3200], {%r325, %r325, %r325, %r325};
	st.local.v4.u32 	[%rd1+3216], {%r325, %r325, %r325, %r325};
	st.local.v4.u32 	[%rd1+3232], {%r325, %r325, %r325, %r325};
	st.local.v4.u32 	[%rd1+3248], {%r325, %r325, %r325, %r325};
	st.local.v4.u32 	[%rd1+3264], {%r325, %r325, %r325, %r325};
	st.local.v4.u32 	[%rd1+3280], {%r325, %r325, %r325, %r325};
	st.local.v4.u32 	[%rd1+3296], {%r325, %r325, %r325, %r325};
	st.local.v4.u32 	[%rd1+3312], {%r325, %r325, %r325, %r325};
	st.local.v4.u32 	[%rd1+3328], {%r325, %r325, %r325, %r325};
	st.local.v4.u32 	[%rd1+3344], {%r325, %r325, %r325, %r325};
	st.local.v4.u32 	[%rd1+3360], {%r325, %r325, %r325, %r325};
	st.local.v4.u32 	[%rd1+3376], {%r325, %r325, %r325, %r325};
	st.local.v4.u32 	[%rd1+3392], {%r325, %r325, %r325, %r325};
	st.local.v4.u32 	[%rd1+3408], {%r325, %r325, %r325, %r325};
	st.local.v4.u32 	[%rd1+3424], {%r325, %r325, %r325, %r325};
	st.local.v4.u32 	[%rd1+3440], {%r325, %r325, %r325, %r325};
	st.local.v4.u32 	[%rd1+3456], {%r325, %r325, %r325, %r325};
	st.local.v4.u32 	[%rd1+3472], {%r325, %r325, %r325, %r325};
	st.local.v4.u32 	[%rd1+3488], {%r325, %r325, %r325, %r325};
	st.local.v4.u32 	[%rd1+3504], {%r325, %r325, %r325, %r325};
	st.local.v4.u32 	[%rd1+3520], {%r325, %r325, %r325, %r325};
	st.local.v4.u32 	[%rd1+3536], {%r325, %r325, %r325, %r325};
	st.local.v4.u32 	[%rd1+3552], {%r325, %r325, %r325, %r325};
	st.local.v4.u32 	[%rd1+3568], {%r325, %r325, %r325, %r325};
	st.local.v4.u32 	[%rd1+3584], {%r325, %r325, %r325, %r325};
	ld.shared.u32 	%r7, [%r90];
	ld.shared.u32 	%r91, [%r90+4];
	ld.shared.u32 	%r92, [%r90+8];
	ld.shared.u32 	%r93, [%r90+12];
	st.local.v4.u32 	[%rd1], {%r7, %r91, %r92, %r93};
	ld.shared.u32 	%r94, [%r90+16];
	ld.shared.u32 	%r95, [%r90+20];
	ld.shared.u32 	%r96, [%r90+24];
	ld.shared.u32 	%r97, [%r90+28];
	st.local.v4.u32 	[%rd1+16], {%r94, %r95, %r96, %r97};
	ld.shared.u32 	%r98, [%r90+32];
	ld.shared.u32 	%r99, [%r90+36];
	ld.shared.u32 	%r100, [%r90+40];
	ld.shared.u32 	%r101, [%r90+44];
	st.local.v4.u32 	[%rd1+32], {%r98, %r99, %r100, %r101};
	ld.shared.u32 	%r102, [%r90+48];
	ld.shared.u32 	%r103, [%r90+52];
	ld.shared.u32 	%r104, [%r90+56];
	ld.shared.u32 	%r105, [%r90+184];
	st.local.v4.u32 	[%rd1+48], {%r102, %r103, %r104, %r105};
	ld.shared.u32 	%r106, [%r90+188];
	ld.shared.u32 	%r107, [%r90+192];
	ld.shared.u32 	%r108, [%r90+196];
	ld.shared.u32 	%r109, [%r90+200];
	st.local.v4.u32 	[%rd1+64], {%r106, %r107, %r108, %r109};
	ld.shared.u32 	%r110, [%r90+204];
	ld.shared.u32 	%r111, [%r90+208];
	ld.shared.u32 	%r112, [%r90+212];
	ld.shared.u32 	%r113, [%r90+216];
	st.local.v4.u32 	[%rd1+80], {%r110, %r111, %r112, %r113};
	ld.shared.u32 	%r114, [%r90+220];
	ld.shared.u32 	%r115, [%r90+224];
	ld.shared.u32 	%r116, [%r90+228];
	ld.shared.u32 	%r117, [%r90+232];
	st.local.v4.u32 	[%rd1+96], {%r114, %r115, %r116, %r117};
	ld.shared.u32 	%r118, [%r90+236];
	ld.shared.u32 	%r119, [%r90+240];
	ld.shared.u32 	%r120, [%r90+368];
	ld.shared.u32 	%r121, [%r90+372];
	st.local.v4.u32 	[%rd1+112], {%r118, %r119, %r120, %r121};
	ld.shared.u32 	%r122, [%r90+376];
	ld.shared.u32 	%r123, [%r90+380];
	ld.shared.u32 	%r124, [%r90+384];
	ld.shared.u32 	%r125, [%r90+388];
	st.local.v4.u32 	[%rd1+128], {%r122, %r123, %r124, %r125};
	ld.shared.u32 	%r126, [%r90+392];
	ld.shared.u32 	%r127, [%r90+396];
	ld.shared.u32 	%r128, [%r90+400];
	ld.shared.u32 	%r129, [%r90+404];
	st.local.v4.u32 	[%rd1+144], {%r126, %r127, %r128, %r129};
	ld.shared.u32 	%r130, [%r90+408];
	ld.shared.u32 	%r131, [%r90+412];
	ld.shared.u32 	%r132, [%r90+416];
	ld.shared.u32 	%r133, [%r90+420];
	st.local.v4.u32 	[%rd1+160], {%r130, %r131, %r132, %r133};
	ld.shared.u32 	%r134, [%r90+424];
	ld.shared.u32 	%r135, [%r90+552];
	ld.shared.u32 	%r136, [%r90+556];
	ld.shared.u32 	%r137, [%r90+560];
	st.local.v4.u32 	[%rd1+176], {%r134, %r135, %r136, %r137};
	ld.shared.u32 	%r138, [%r90+564];
	ld.shared.u32 	%r139, [%r90+568];
	ld.shared.u32 	%r140, [%r90+572];
	ld.shared.u32 	%r141, [%r90+576];
	st.local.v4.u32 	[%rd1+192], {%r138, %r139, %r140, %r141};
	ld.shared.u32 	%r142, [%r90+580];
	ld.shared.u32 	%r143, [%r90+584];
	ld.shared.u32 	%r144, [%r90+588];
	ld.shared.u32 	%r145, [%r90+592];
	st.local.v4.u32 	[%rd1+208], {%r142, %r143, %r144, %r145};
	ld.shared.u32 	%r146, [%r90+596];
	ld.shared.u32 	%r147, [%r90+600];
	ld.shared.u32 	%r148, [%r90+604];
	ld.shared.u32 	%r149, [%r90+608];
	st.local.v4.u32 	[%rd1+224], {%r146, %r147, %r148, %r149};
	ld.shared.u32 	%r150, [%r90+736];
	ld.shared.u32 	%r151, [%r90+740];
	ld.shared.u32 	%r152, [%r90+744];
	ld.shared.u32 	%r153, [%r90+748];
	st.local.v4.u32 	[%rd1+240], {%r150, %r151, %r152, %r153};
	ld.shared.u32 	%r154, [%r90+752];
	ld.shared.u32 	%r155, [%r90+756];
	ld.shared.u32 	%r156, [%r90+760];
	ld.shared.u32 	%r157, [%r90+764];
	st.local.v4.u32 	[%rd1+256], {%r154, %r155, %r156, %r157};
	ld.shared.u32 	%r158, [%r90+768];
	ld.shared.u32 	%r159, [%r90+772];
	ld.shared.u32 	%r160, [%r90+776];
	ld.shared.u32 	%r161, [%r90+780];
	st.local.v4.u32 	[%rd1+272], {%r158, %r159, %r160, %r161};
	ld.shared.u32 	%r162, [%r90+784];
	ld.shared.u32 	%r163, [%r90+788];
	ld.shared.u32 	%r164, [%r90+792];
	ld.shared.u32 	%r165, [%r90+920];
	st.local.v4.u32 	[%rd1+288], {%r162, %r163, %r164, %r165};
	ld.shared.u32 	%r166, [%r90+924];
	ld.shared.u32 	%r167, [%r90+928];
	ld.shared.u32 	%r168, [%r90+932];
	ld.shared.u32 	%r169, [%r90+936];
	st.local.v4.u32 	[%rd1+304], {%r166, %r167, %r168, %r169};
	ld.shared.u32 	%r170, [%r90+940];
	ld.shared.u32 	%r171, [%r90+944];
	ld.shared.u32 	%r172, [%r90+948];
	ld.shared.u32 	%r173, [%r90+952];
	st.local.v4.u32 	[%rd1+320], {%r170, %r171, %r172, %r173};
	ld.shared.u32 	%r174, [%r90+956];
	ld.shared.u32 	%r175, [%r90+960];
	ld.shared.u32 	%r176, [%r90+964];
	ld.shared.u32 	%r177, [%r90+968];
	st.local.v4.u32 	[%rd1+336], {%r174, %r175, %r176, %r177};
	ld.shared.u32 	%r178, [%r90+972];
	ld.shared.u32 	%r179, [%r90+976];
	ld.shared.u32 	%r180, [%r90+1104];
	ld.shared.u32 	%r181, [%r90+1108];
	st.local.v4.u32 	[%rd1+352], {%r178, %r179, %r180, %r181};
	ld.shared.u32 	%r182, [%r90+1112];
	ld.shared.u32 	%r183, [%r90+1116];
	ld.shared.u32 	%r184, [%r90+1120];
	ld.shared.u32 	%r185, [%r90+1124];
	st.local.v4.u32 	[%rd1+368], {%r182, %r183, %r184, %r185};
	ld.shared.u32 	%r186, [%r90+1128];
	ld.shared.u32 	%r187, [%r90+1132];
	ld.shared.u32 	%r188, [%r90+1136];
	ld.shared.u32 	%r189, [%r90+1140];
	st.local.v4.u32 	[%rd1+384], {%r186, %r187, %r188, %r189};
	ld.shared.u32 	%r190, [%r90+1144];
	ld.shared.u32 	%r191, [%r90+1148];
	ld.shared.u32 	%r192, [%r90+1152];
	ld.shared.u32 	%r193, [%r90+1156];
	st.local.v4.u32 	[%rd1+400], {%r190, %r191, %r192, %r193};
	ld.shared.u32 	%r194, [%r90+1160];
	ld.shared.u32 	%r195, [%r90+1288];
	ld.shared.u32 	%r196, [%r90+1292];
	ld.shared.u32 	%r197, [%r90+1296];
	st.local.v4.u32 	[%rd1+416], {%r194, %r195, %r196, %r197};
	ld.shared.u32 	%r198, [%r90+1300];
	ld.shared.u32 	%r199, [%r90+1304];
	ld.shared.u32 	%r200, [%r90+1308];
	ld.shared.u32 	%r201, [%r90+1312];
	st.local.v4.u32 	[%rd1+432], {%r198, %r199, %r200, %r201};
	ld.shared.u32 	%r202, [%r90+1316];
	ld.shared.u32 	%r203, [%r90+1320];
	ld.shared.u32 	%r204, [%r90+1324];
	ld.shared.u32 	%r205, [%r90+1328];
	st.local.v4.u32 	[%rd1+448], {%r202, %r203, %r204, %r205};
	ld.shared.u32 	%r206, [%r90+1332];
	ld.shared.u32 	%r207, [%r90+1336];
	ld.shared.u32 	%r208, [%r90+1340];
	ld.shared.u32 	%r209, [%r90+1344];
	st.local.v4.u32 	[%rd1+464], {%r206, %r207, %r208, %r209};
	ld.shared.u32 	%r210, [%r90+1472];
	ld.shared.u32 	%r211, [%r90+1476];
	ld.shared.u32 	%r212, [%r90+1480];
	ld.shared.u32 	%r213, [%r90+1484];
	st.local.v4.u32 	[%rd1+480], {%r210, %r211, %r212, %r213};
	ld.shared.u32 	%r214, [%r90+1488];
	ld.shared.u32 	%r215, [%r90+1492];
	ld.shared.u32 	%r216, [%r90+1496];
	ld.shared.u32 	%r217, [%r90+1500];
	st.local.v4.u32 	[%rd1+496], {%r214, %r215, %r216, %r217};
	ld.shared.u32 	%r218, [%r90+1504];
	ld.shared.u32 	%r219, [%r90+1508];
	ld.shared.u32 	%r220, [%r90+1512];
	ld.shared.u32 	%r221, [%r90+1516];
	st.local.v4.u32 	[%rd1+512], {%r218, %r219, %r220, %r221};
	ld.shared.u32 	%r222, [%r90+1520];
	ld.shared.u32 	%r223, [%r90+1524];
	ld.shared.u32 	%r224, [%r90+1528];
	ld.shared.u32 	%r225, [%r90+1656];
	st.local.v4.u32 	[%rd1+528], {%r222, %r223, %r224, %r225};
	ld.shared.u32 	%r226, [%r90+1660];
	ld.shared.u32 	%r227, [%r90+1664];
	ld.shared.u32 	%r228, [%r90+1668];
	ld.shared.u32 	%r229, [%r90+1672];
	st.local.v4.u32 	[%rd1+544], {%r226, %r227, %r228, %r229};
	ld.shared.u32 	%r230, [%r90+1676];
	ld.shared.u32 	%r231, [%r90+1680];
	ld.shared.u32 	%r232, [%r90+1684];
	ld.shared.u32 	%r233, [%r90+1688];
	st.local.v4.u32 	[%rd1+560], {%r230, %r231, %r232, %r233};
	ld.shared.u32 	%r234, [%r90+1692];
	ld.shared.u32 	%r235, [%r90+1696];
	ld.shared.u32 	%r236, [%r90+1700];
	ld.shared.u32 	%r237, [%r90+1704];
	st.local.v4.u32 	[%rd1+576], {%r234, %r235, %r236, %r237};
	ld.shared.u32 	%r238, [%r90+1708];
	ld.shared.u32 	%r239, [%r90+1712];
	ld.shared.u32 	%r240, [%r90+1840];
	ld.shared.u32 	%r241, [%r90+1844];
	st.local.v4.u32 	[%rd1+592], {%r238, %r239, %r240, %r241};
	ld.shared.u32 	%r242, [%r90+1848];
	ld.shared.u32 	%r243, [%r90+1852];
	ld.shared.u32 	%r244, [%r90+1856];
	ld.shared.u32 	%r245, [%r90+1860];
	st.local.v4.u32 	[%rd1+608], {%r242, %r243, %r244, %r245};
	ld.shared.u32 	%r246, [%r90+1864];
	ld.shared.u32 	%r247, [%r90+1868];
	ld.shared.u32 	%r248, [%r90+1872];
	ld.shared.u32 	%r249, [%r90+1876];
	st.local.v4.u32 	[%rd1+624], {%r246, %r247, %r248, %r249};
	ld.shared.u32 	%r250, [%r90+1880];
	ld.shared.u32 	%r251, [%r90+1884];
	ld.shared.u32 	%r252, [%r90+1888];
	ld.shared.u32 	%r253, [%r90+1892];
	st.local.v4.u32 	[%rd1+640], {%r250, %r251, %r252, %r253};
	ld.shared.u32 	%r254, [%r90+1896];
	ld.shared.u32 	%r255, [%r90+2024];
	ld.shared.u32 	%r256, [%r90+2028];
	ld.shared.u32 	%r257, [%r90+2032];
	st.local.v4.u32 	[%rd1+656], {%r254, %r255, %r256, %r257};
	ld.shared.u32 	%r258, [%r90+2036];
	ld.shared.u32 	%r259, [%r90+2040];
	ld.shared.u32 	%r260, [%r90+2044];
	ld.shared.u32 	%r261, [%r90+2048];
	st.local.v4.u32 	[%rd1+672], {%r258, %r259, %r260, %r261};
	ld.shared.u32 	%r262, [%r90+2052];
	ld.shared.u32 	%r263, [%r90+2056];
	ld.shared.u32 	%r264, [%r90+2060];
	ld.shared.u32 	%r265, [%r90+2064];
	st.local.v4.u32 	[%rd1+688], {%r262, %r263, %r264, %r265};
	ld.shared.u32 	%r266, [%r90+2068];
	ld.shared.u32 	%r267, [%r90+2072];
	ld.shared.u32 	%r268, [%r90+2076];
	ld.shared.u32 	%r269, [%r90+2080];
	st.local.v4.u32 	[%rd1+704], {%r266, %r267, %r268, %r269};
	ld.shared.u32 	%r270, [%r90+2208];
	ld.shared.u32 	%r271, [%r90+2212];
	ld.shared.u32 	%r272, [%r90+2216];
	ld.shared.u32 	%r273, [%r90+2220];
	st.local.v4.u32 	[%rd1+720], {%r270, %r271, %r272, %r273};
	ld.shared.u32 	%r274, [%r90+2224];
	ld.shared.u32 	%r275, [%r90+2228];
	ld.shared.u32 	%r276, [%r90+2232];
	ld.shared.u32 	%r277, [%r90+2236];
	st.local.v4.u32 	[%rd1+736], {%r274, %r275, %r276, %r277};
	ld.shared.u32 	%r278, [%r90+2240];
	ld.shared.u32 	%r279, [%r90+2244];
	ld.shared.u32 	%r280, [%r90+2248];
	ld.shared.u32 	%r281, [%r90+2252];
	st.local.v4.u32 	[%rd1+752], {%r278, %r279, %r280, %r281};
	ld.shared.u32 	%r282, [%r90+2256];
	ld.shared.u32 	%r283, [%r90+2260];
	ld.shared.u32 	%r284, [%r90+2264];
	ld.shared.u32 	%r285, [%r90+2392];
	st.local.v4.u32 	[%rd1+768], {%r282, %r283, %r284, %r285};
	ld.shared.u32 	%r286, [%r90+2396];
	ld.shared.u32 	%r287, [%r90+2400];
	ld.shared.u32 	%r288, [%r90+2404];
	ld.shared.u32 	%r289, [%r90+2408];
	st.local.v4.u32 	[%rd1+784], {%r286, %r287, %r288, %r289};
	ld.shared.u32 	%r290, [%r90+2412];
	ld.shared.u32 	%r291, [%r90+2416];
	ld.shared.u32 	%r292, [%r90+2420];
	ld.shared.u32 	%r293, [%r90+2424];
	st.local.v4.u32 	[%rd1+800], {%r290, %r291, %r292, %r293};
	ld.shared.u32 	%r294, [%r90+2428];
	ld.shared.u32 	%r295, [%r90+2432];
	ld.shared.u32 	%r296, [%r90+2436];
	ld.shared.u32 	%r297, [%r90+2440];
	st.local.v4.u32 	[%rd1+816], {%r294, %r295, %r296, %r297};
	ld.shared.u32 	%r298, [%r90+2444];
	ld.shared.u32 	%r299, [%r90+2448];
	ld.shared.u32 	%r300, [%r90+2576];
	ld.shared.u32 	%r301, [%r90+2580];
	st.local.v4.u32 	[%rd1+832], {%r298, %r299, %r300, %r301};
	ld.shared.u32 	%r302, [%r90+2584];
	ld.shared.u32 	%r303, [%r90+2588];
	ld.shared.u32 	%r304, [%r90+2592];
	ld.shared.u32 	%r305, [%r90+2596];
	st.local.v4.u32 	[%rd1+848], {%r302, %r303, %r304, %r305};
	ld.shared.u32 	%r306, [%r90+2600];
	ld.shared.u32 	%r307, [%r90+2604];
	ld.shared.u32 	%r308, [%r90+2608];
	ld.shared.u32 	%r309, [%r90+2612];
	st.local.v4.u32 	[%rd1+864], {%r306, %r307, %r308, %r309};
	ld.shared.u32 	%r310, [%r90+2616];
	ld.shared.u32 	%r311, [%r90+2620];
	ld.shared.u32 	%r312, [%r90+2624];
	ld.shared.u32 	%r313, [%r90+2628];
	st.local.v4.u32 	[%rd1+880], {%r310, %r311, %r312, %r313};
	ld.shared.u32 	%r314, [%r90+2632];
	st.local.v4.u32 	[%rd1+896], {%r314, %r325, %r325, %r325};
	mov.b32 	%r326, 225;
$L__BB0_15:
	add.s32 	%r11, %r325, 1;
	mul.wide.s32 	%rd26, %r325, 4;
	add.s64 	%rd4, %rd1, %rd26;
	ld.local.u32 	%r12, [%rd4+4];
	setp.lt.s32 	%p9, %r12, %r7;
	setp.ne.s32 	%p10, %r11, 224;
	and.pred  	%p11, %p9, %p10;
	mov.u32 	%r325, %r11;
	@%p11 bra 	$L__BB0_15;
$L__BB0_16:
	add.s32 	%r327, %r326, -1;
	mul.wide.s32 	%rd27, %r326, 4;
	add.s64 	%rd5, %rd1, %rd27;
	ld.local.u32 	%r15, [%rd5+-4];
	setp.ge.s32 	%p12, %r15, %r7;
	setp.ne.s32 	%p13, %r327, 0;
	and.pred  	%p14, %p12, %p13;
	mov.u32 	%r326, %r327;
	@%p14 bra 	$L__BB0_16;
	setp.ge.s32 	%p15, %r11, %r327;
	@%p15 bra 	$L__BB0_19;
	st.local.u32 	[%rd4+4], %r15;
	st.local.u32 	[%rd5+-4], %r12;
	mov.u32 	%r325, %r11;
	mov.u32 	%r326, %r327;
	bra.uni 	$L__BB0_15;
$L__BB0_19:
	st.local.u32 	[%rd5+-4], %r7;
	st.local.u32 	[%rd1], %r15;
	setp.eq.s32 	%p16, %r327, 112;
	@%p16 bra 	$L__BB0_37;
	add.s64 	%rd6, %rd1, 4;
	mov.b32 	%r329, 0;
	mov.b32 	%r328, 224;
$L__BB0_21:
	setp.lt.s32 	%p17, %r327, 113;
	@%p17 bra 	$L__BB0_28;
	add.s32 	%r328, %r327, -1;
	mul.wide.s32 	%rd33, %r329, 4;
	add.s64 	%rd7, %rd1, %rd33;
	ld.local.u32 	%r20, [%rd7];
	mov.u32 	%r332, %r329;
$L__BB0_23:
	add.s32 	%r24, %r332, 1;
	mul.wide.s32 	%rd34, %r332, 4;
	add.s64 	%rd8, %rd1, %rd34;
	ld.local.u32 	%r25, [%rd8+4];
	setp.lt.s32 	%p25, %r25, %r20;
	setp.ne.s32 	%p26, %r24, %r328;
	and.pred  	%p27, %p25, %p26;
	mov.u32 	%r332, %r24;
	@%p27 bra 	$L__BB0_23;
$L__BB0_24:
	add.s32 	%r27, %r327, -1;
	mul.wide.s32 	%rd35, %r327, 4;
	add.s64 	%rd9, %rd1, %rd35;
	ld.local.u32 	%r28, [%rd9+-4];
	setp.ge.s32 	%p28, %r28, %r20;
	setp.ne.s32 	%p29, %r27, %r329;
	and.pred  	%p30, %p28, %p29;
	mov.u32 	%r327, %r27;
	@%p30 bra 	$L__BB0_24;
	setp.ge.s32 	%p31, %r24, %r27;
	@%p31 bra 	$L__BB0_27;
	st.local.u32 	[%rd8+4], %r28;
	st.local.u32 	[%rd9+-4], %r25;
	mov.u32 	%r332, %r24;
	mov.u32 	%r327, %r27;
	bra.uni 	$L__BB0_23;
$L__BB0_27:
	st.local.u32 	[%rd9+-4], %r20;
	st.local.u32 	[%rd7], %r28;
	mov.u32 	%r327, %r27;
	bra.uni 	$L__BB0_36;
$L__BB0_28:
	add.s32 	%r329, %r327, 1;
	mul.wide.s32 	%rd28, %r327, 4;
	add.s64 	%rd10, %rd1, %rd28;
	ld.local.u32 	%r30, [%rd10+4];
	add.s32 	%r340, %r328, 1;
	neg.s32 	%r32, %r328;
	mov.u32 	%r339, %r329;
$L__BB0_29:
	add.s32 	%r338, %r339, -1;
	add.s32 	%r337, %r339, 1;
	add.s32 	%r336, %r32, %r339;
$L__BB0_30:
	mov.u32 	%r39, %r337;
	mul.wide.s32 	%rd29, %r339, 4;
	add.s64 	%rd30, %rd6, %rd29;
	add.s32 	%r339, %r339, 1;
	ld.local.u32 	%r43, [%rd30];
	setp.lt.s32 	%p18, %r43, %r30;
	add.s32 	%r336, %r336, 1;
	setp.ne.s32 	%p19, %r336, 0;
	add.s32 	%r338, %r338, 1;
	add.s32 	%r337, %r39, 1;
	and.pred  	%p20, %p18, %p19;
	@%p20 bra 	$L__BB0_30;
	mul.wide.s32 	%rd11, %r338, 4;
$L__BB0_32:
	add.s32 	%r327, %r340, -1;
	mul.wide.s32 	%rd31, %r340, 4;
	add.s64 	%rd12, %rd1, %rd31;
	ld.local.u32 	%r49, [%rd12+-4];
	setp.ge.s32 	%p21, %r49, %r30;
	setp.ne.s32 	%p22, %r327, %r329;
	and.pred  	%p23, %p21, %p22;
	mov.u32 	%r340, %r327;
	@%p23 bra 	$L__BB0_32;
	setp.ge.s32 	%p24, %r39, %r327;
	@%p24 bra 	$L__BB0_35;
	add.s64 	%rd32, %rd6, %rd11;
	st.local.u32 	[%rd32], %r49;
	st.local.u32 	[%rd12+-4], %r43;
	mov.u32 	%r339, %r39;
	mov.u32 	%r340, %r327;
	bra.uni 	$L__BB0_29;
$L__BB0_35:
	st.local.u32 	[%rd12+-4], %r30;
	st.local.u32 	[%rd10+4], %r49;
$L__BB0_36:
	setp.ne.s32 	%p32, %r327, 112;
	@%p32 bra 	$L__BB0_21;
$L__BB0_37:
	ld.param.u32 	%r321, [_Z15medianFilterGPUPiS_ii_param_2];
	ld.param.u64 	%rd40, [_Z15medianFilterGPUPiS_ii_param_1];
	cvt.u32.u64 	%r317, %rd18;
	cvta.to.global.u64 	%rd36, %rd40;
	ld.local.u32 	%r318, [%rd1+448];
	mad.lo.s32 	%r319, %r321, %r60, %r317;
	mul.wide.s32 	%rd37, %r319, 4;
	add.s64 	%rd38, %rd36, %rd37;
	st.global.u32 	[%rd38], %r318;
	ret;

}


// ===== COMPILED SASS (sm_100) =====

	.target	sm_100

	.elftype	@"ET_EXEC"


//--------------------- .note.nv.tkinfo           --------------------------
	.section	.note.nv.tkinfo,"",@"SHT_NOTE"
	.sectionflags	@"SHF_NOTE_NV_TKINFO"
	.tkinfo
        /*0018*/ 	.word	0x00000002
        /*0030*/ 	.string	""
        /*0030*/ 	.string	"ptxas"
        /*0030*/ 	.string	"Cuda compilation tools, release 13.0, V13.0.88"
        /*0030*/ 	.string	"Build cuda_13.0.r13.0/compiler.36424714_0"
        /*0030*/ 	.string	"-arch sm_100 -m 64 "



//--------------------- .note.nv.cuinfo           --------------------------
	.section	.note.nv.cuinfo,"",@"SHT_NOTE"
	.sectionflags	@"SHF_NOTE_NV_CUINFO"
        /*0018*/ 	.short	0x0002
        /*001a*/ 	.short	0x0064
        /*001c*/ 	.short	0x0082
	.zero		2


//--------------------- .nv.info                  --------------------------
	.section	.nv.info,"",@"SHT_CUDA_INFO"
	.align	4


	//----- nvinfo : EIATTR_REGCOUNT
	.align		4
        /*0000*/ 	.byte	0x04, 0x2f
        /*0002*/ 	.short	(.L_1 - .L_0)
	.align		4
.L_0:
        /*0004*/ 	.word	index@(_Z15medianFilterGPUPiS_ii)
        /*0008*/ 	.word	0x00000026


	//----- nvinfo : EIATTR_FRAME_SIZE
	.align		4
.L_1:
        /*000c*/ 	.byte	0x04, 0x11
        /*000e*/ 	.short	(.L_3 - .L_2)
	.align		4
.L_2:
        /*0010*/ 	.word	index@(_Z15medianFilterGPUPiS_ii)
        /*0014*/ 	.word	0x00000e10


	//----- nvinfo : EIATTR_MIN_STACK_SIZE
	.align		4
.L_3:
        /*0018*/ 	.byte	0x04, 0x12
        /*001a*/ 	.short	(.L_5 - .L_4)
	.align		4
.L_4:
        /*001c*/ 	.word	index@(_Z15medianFilterGPUPiS_ii)
        /*0020*/ 	.word	0x00000e10
.L_5:


//--------------------- .nv.compat                --------------------------
	.section	.nv.compat,"",@"SHT_CUDA_COMPAT_INFO"
	.align	4
        /*0000*/ 	.byte	0x02, 0x09, 0x00, 0x00, 0x02, 0x02, 0x01, 0x00, 0x02, 0x05, 0x05, 0x00, 0x03, 0x07, 0x01, 0x01
        /*0010*/ 	.byte	0x02, 0x03, 0x00, 0x00, 0x02, 0x06, 0x01, 0x00, 0x04, 0x0b, 0x08, 0x00, 0x09, 0x00, 0x00, 0x00
        /*0020*/ 	.byte	0x00, 0x00, 0x00, 0x00


//--------------------- .nv.info._Z15medianFilterGPUPiS_ii --------------------------
	.section	.nv.info._Z15medianFilterGPUPiS_ii,"",@"SHT_CUDA_INFO"
	.sectionflags	@""
	.align	4


	//----- nvinfo : EIATTR_CUDA_API_VERSION
	.align		4
        /*0000*/ 	.byte	0x04, 0x37
        /*0002*/ 	.short	(.L_7 - .L_6)
.L_6:
        /*0004*/ 	.word	0x00000082


	//----- nvinfo : EIATTR_KPARAM_INFO
	.align		4
.L_7:
        /*0008*/ 	.byte	0x04, 0x17
        /*000a*/ 	.short	(.L_9 - .L_8)
.L_8:
        /*000c*/ 	.word	0x00000000
        /*0010*/ 	.short	0x0003
        /*0012*/ 	.short	0x0014
        /*0014*/ 	.byte	0x00, 0xf0, 0x11, 0x00


	//----- nvinfo : EIATTR_KPARAM_INFO
	.align		4
.L_9:
        /*0018*/ 	.byte	0x04, 0x17
        /*001a*/ 	.short	(.L_11 - .L_10)
.L_10:
        /*001c*/ 	.word	0x00000000
        /*0020*/ 	.short	0x0002
        /*0022*/ 	.short	0x0010
        /*0024*/ 	.byte	0x00, 0xf0, 0x11, 0x00


	//----- nvinfo : EIATTR_KPARAM_INFO
	.align		4
.L_11:
        /*0028*/ 	.byte	0x04, 0x17
        /*002a*/ 	.short	(.L_13 - .L_12)
.L_12:
        /*002c*/ 	.word	0x00000000
        /*0030*/ 	.short	0x0001
        /*0032*/ 	.short	0x0008
        /*0034*/ 	.byte	0x00, 0xf5, 0x21, 0x00


	//----- nvinfo : EIATTR_KPARAM_INFO
	.align		4
.L_13:
        /*0038*/ 	.byte	0x04, 0x17
        /*003a*/ 	.short	(.L_15 - .L_14)
.L_14:
        /*003c*/ 	.word	0x00000000
        /*0040*/ 	.short	0x0000
        /*0042*/ 	.short	0x0000
        /*0044*/ 	.byte	0x00, 0xf5, 0x21, 0x00


	//----- nvinfo : EIATTR_SPARSE_MMA_MASK
	.align		4
.L_15:
        /*0048*/ 	.byte	0x03, 0x50
        /*004a*/ 	.short	0x0000


	//----- nvinfo : EIATTR_MAXREG_COUNT
	.align		4
        /*004c*/ 	.byte	0x03, 0x1b
        /*004e*/ 	.short	0x00ff


	//----- nvinfo : EIATTR_NUM_BARRIERS
	.align		4
        /*0050*/ 	.byte	0x02, 0x4c
        /*0052*/ 	.byte	0x01
	.zero		1


	//----- nvinfo : EIATTR_MERCURY_ISA_VERSION
	.align		4
        /*0054*/ 	.byte	0x03, 0x5f
        /*0056*/ 	.short	0x0101


	//----- nvinfo : EIATTR_VRC_CTA_INIT_COUNT
	.align		4
        /*0058*/ 	.byte	0x02, 0x4a
	.zero		1
	.zero		1


	//----- nvinfo : EIATTR_EXIT_INSTR_OFFSETS
	.align		4
        /*005c*/ 	.byte	0x04, 0x1c
        /*005e*/ 	.short	(.L_17 - .L_16)


	//   ....[0]....
.L_16:
        /*0060*/ 	.word	0x00003810


	//----- nvinfo : EIATTR_CRS_STACK_SIZE
	.align		4
.L_17:
        /*0064*/ 	.byte	0x04, 0x1e
        /*0066*/ 	.short	(.L_19 - .L_18)
.L_18:
        /*0068*/ 	.word	0x00000000


	//----- nvinfo : EIATTR_CBANK_PARAM_SIZE
	.align		4
.L_19:
        /*006c*/ 	.byte	0x03, 0x19
        /*006e*/ 	.short	0x0018


	//----- nvinfo : EIATTR_PARAM_CBANK
	.align		4
        /*0070*/ 	.byte	0x04, 0x0a
        /*0072*/ 	.short	(.L_21 - .L_20)
	.align		4
.L_20:
        /*0074*/ 	.word	index@(.nv.constant0._Z15medianFilterGPUPiS_ii)
        /*0078*/ 	.short	0x0380
        /*007a*/ 	.short	0x0018


	//----- nvinfo : EIATTR_SW_WAR
	.align		4
.L_21:
        /*007c*/ 	.byte	0x04, 0x36
        /*007e*/ 	.short	(.L_23 - .L_22)
.L_22:
        /*0080*/ 	.word	0x00000008
.L_23:


//--------------------- .nv.callgraph             --------------------------
	.section	.nv.callgraph,"",@"SHT_CUDA_CALLGRAPH"
	.align	4
	.sectionentsize	8
	.align		4
        /*0000*/ 	.word	0x00000000
	.align		4
        /*0004*/ 	.word	0xffffffff
	.align		4
        /*0008*/ 	.word	0x00000000
	.align		4
        /*000c*/ 	.word	0xfffffffe
	.align		4
        /*0010*/ 	.word	0x00000000
	.align		4
        /*0014*/ 	.word	0xfffffffd
	.align		4
        /*0018*/ 	.word	0x00000000
	.align		4
        /*001c*/ 	.word	0xfffffffc


//--------------------- .text._Z15medianFilterGPUPiS_ii --------------------------
	.section	.text._Z15medianFilterGPUPiS_ii,"ax",@progbits
	.align	128
        .global         _Z15medianFilterGPUPiS_ii
        .type           _Z15medianFilterGPUPiS_ii,@function
        .size           _Z15medianFilterGPUPiS_ii,(.L_x_32 - _Z15medianFilterGPUPiS_ii)
        .other          _Z15medianFilterGPUPiS_ii,@"STO_CUDA_ENTRY STV_DEFAULT"
_Z15medianFilterGPUPiS_ii:
.text._Z15medianFilterGPUPiS_ii:
[----:B------:R-:W0:Y:S01]  /*0000*/  LDC R1, c[0x0][0x37c] ;  /* 0x0000df00ff017b82 */ /* 0x000e220000000800 */
[----:B------:R-:W1:Y:S01]  /*0010*/  S2R R4, SR_TID.Y ;  /* 0x0000000000047919 */ /* 0x000e620000002200 */
[----:B------:R-:W2:Y:S01]  /*0020*/  LDCU UR6, c[0x0][0x360] ;  /* 0x00006c00ff0677ac */ /* 0x000ea20008000800 */
[----:B0-----:R-:W-:Y:S01]  /*0030*/  VIADD R1, R1, 0xfffff1f0 ;  /* 0xfffff1f001017836 */ /* 0x001fe20000000000 */
[----:B------:R-:W1:Y:S01]  /*0040*/  S2R R5, SR_CTAID.Y ;  /* 0x0000000000057919 */ /* 0x000e620000002600 */
[----:B------:R-:W1:Y:S01]  /*0050*/  LDCU UR5, c[0x0][0x364] ;  /* 0x00006c80ff0577ac */ /* 0x000e620008000800 */
[----:B------:R-:W0:Y:S01]  /*0060*/  S2R R28, SR_TID.X ;  /* 0x00000000001c7919 */ /* 0x000e220000002100 */
[----:B------:R-:W3:Y:S01]  /*0070*/  LDCU UR4, c[0x0][0x390] ;  /* 0x00007200ff0477ac */ /* 0x000ee20008000800 */
[----:B------:R-:W2:Y:S01]  /*0080*/  S2R R3, SR_CTAID.X ;  /* 0x0000000000037919 */ /* 0x000ea20000002500 */
[----:B------:R-:W4:Y:S01]  /*0090*/  LDCU.64 UR8, c[0x0][0x380] ;  /* 0x00007000ff0877ac */ /* 0x000f220008000a00 */
[----:B-1----:R-:W-:Y:S01]  /*00a0*/  IMAD R0, R5, UR5, R4 ;  /* 0x0000000505007c24 */ /* 0x002fe2000f8e0204 */
[----:B---3--:R-:W-:-:S03]  /*00b0*/  UIADD3 UR5, UPT, UPT, UR4, 0xe, URZ ;  /* 0x0000000e04057890 */ /* 0x008fc6000fffe0ff */
[----:B------:R-:W-:Y:S01]  /*00c0*/  VIADD R32, R0, 0x7 ;  /* 0x0000000700207836 */ /* 0x000fe20000000000 */
[----:B0-----:R-:W-:Y:S01]  /*00d0*/  ISETP.NE.AND P0, PT, R28, RZ, PT ;  /* 0x000000ff1c00720c */ /* 0x001fe20003f05270 */
[----:B--2---:R-:W-:Y:S01]  /*00e0*/  IMAD R3, R3, UR6, R28 ;  /* 0x0000000603037c24 */ /* 0x004fe2000f8e021c */
[----:B------:R-:W0:Y:S01]  /*00f0*/  LDCU.64 UR6, c[0x0][0x358] ;  /* 0x00006b00ff0677ac */ /* 0x000e220008000a00 */
[----:B------:R-:W-:-:S03]  /*0100*/  IMAD R5, R32, UR5, RZ ;  /* 0x0000000520057c24 */ /* 0x000fc6000f8e02ff */
[----:B------:R-:W-:Y:S02]  /*0110*/  SHF.R.S32.HI R2, RZ, 0x1f, R3 ;  /* 0x0000001fff027819 */ /* 0x000fe40000011403 */
[----:B------:R-:W-:-:S04]  /*0120*/  IADD3 R6, P1, PT, R3, R5, RZ ;  /* 0x0000000503067210 */ /* 0x000fc80007f3e0ff */
[----:B------:R-:W-:Y:S02]  /*0130*/  LEA.HI.X.SX32 R5, R5, R2, 0x1, P1 ;  /* 0x0000000205057211 */ /* 0x000fe400008f0eff */
[----:B----4-:R-:W-:-:S04]  /*0140*/  LEA R16, P1, R6, UR8, 0x2 ;  /* 0x0000000806107c11 */ /* 0x010fc8000f8210ff */
[----:B------:R-:W-:-:S05]  /*0150*/  LEA.HI.X R17, R6, UR9, R5, 0x2, P1 ;  /* 0x0000000906117c11 */ /* 0x000fca00088f1405 */
[----:B0-----:R-:W2:Y:S01]  /*0160*/  @!P0 LDG.E R6, desc[UR6][R16.64+0x1c] ;  /* 0x00001c0610068981 */ /* 0x001ea2000c1e1900 */
[----:B------:R-:W-:Y:S01]  /*0170*/  MOV R33, 0x400 ;  /* 0x0000040000217802 */ /* 0x000fe20000000f00 */
[----:B------:R-:W-:Y:S01]  /*0180*/  BSSY.RECONVERGENT B0, `(.L_x_0) ;  /* 0x000001b000007945 */ /* 0x000fe20003800200 */
[----:B------:R-:W-:Y:S01]  /*0190*/  ISETP.NE.AND P2, PT, R4, RZ, PT ;  /* 0x000000ff0400720c */ /* 0x000fe20003f45270 */
[----:B------:R-:W0:Y:S02]  /*01a0*/  S2R R8, SR_CgaCtaId ;  /* 0x0000000000087919 */ /* 0x000e240000008800 */
[----:B0-----:R-:W-:-:S05]  /*01b0*/  LEA R33, R8, R33, 0x18 ;  /* 0x0000002108217211 */ /* 0x001fca00078ec0ff */
[----:B------:R-:W-:Y:S01]  /*01c0*/  IMAD R29, R4, 0xb8, R33 ;  /* 0x000000b8041d7824 */ /* 0x000fe200078e0221 */
[-C--:B--2---:R-:W-:Y:S01]  /*01d0*/  MOV R8, R6.reuse ;  /* 0x0000000600087202 */ /* 0x084fe20000000f00 */
[--C-:B------:R-:W-:Y:S01]  /*01e0*/  IMAD.MOV.U32 R9, RZ, RZ, R6.reuse ;  /* 0x000000ffff097224 */ /* 0x100fe200078e0006 */
[----:B------:R-:W-:Y:S01]  /*01f0*/  MOV R11, R6 ;  /* 0x00000006000b7202 */ /* 0x000fe20000000f00 */
[--C-:B------:R-:W-:Y:S01]  /*0200*/  IMAD.MOV.U32 R10, RZ, RZ, R6.reuse ;  /* 0x000000ffff0a7224 */ /* 0x100fe200078e0006 */
[----:B------:R0:W-:Y:S01]  /*0210*/  @!P0 STS [R29+0x520], R6 ;  /* 0x000520061d008388 */ /* 0x0001e20000000800 */
[----:B------:R-:W-:-:S03]  /*0220*/  IMAD.MOV.U32 R7, RZ, RZ, R6 ;  /* 0x000000ffff077224 */ /* 0x000fc600078e0006 */
[----:B------:R0:W-:Y:S04]  /*0230*/  @!P0 STS.64 [R29+0x510], R8 ;  /* 0x000510081d008388 */ /* 0x0001e80000000a00 */
[----:B------:R0:W-:Y:S04]  /*0240*/  @!P0 STS.64 [R29+0x518], R10 ;  /* 0x0005180a1d008388 */ /* 0x0001e80000000a00 */
[----:B------:R0:W-:Y:S01]  /*0250*/  @!P0 STS.64 [R29+0x508], R6 ;  /* 0x000508061d008388 */ /* 0x0001e20000000a00 */
[----:B------:R-:W-:Y:S05]  /*0260*/  @!P0 BRA `(.L_x_1) ;  /* 0x0000000000308947 */ /* 0x000fea0003800000 */
[----:B------:R-:W-:-:S13]  /*0270*/  ISETP.NE.AND P1, PT, R28, 0x1f, PT ;  /* 0x0000001f1c00780c */ /* 0x000fda0003f25270 */
[----:B------:R-:W-:Y:S05]  /*0280*/  @P1 BRA `(.L_x_1) ;  /* 0x0000000000281947 */ /* 0x000fea0003800000 */
[----:B0-----:R-:W2:Y:S02]  /*0290*/  LDG.E R6, desc[UR6][R16.64+0x1c] ;  /* 0x00001c0610067981 */ /* 0x001ea4000c1e1900 */
[--C-:B--2---:R-:W-:Y:S01]  /*02a0*/  IMAD.MOV.U32 R8, RZ, RZ, R6.reuse ;  /* 0x000000ffff087224 */ /* 0x104fe200078e0006 */
[-C--:B------:R-:W-:Y:S01]  /*02b0*/  MOV R9, R6.reuse ;  /* 0x0000000600097202 */ /* 0x080fe20000000f00 */
[--C-:B------:R-:W-:Y:S01]  /*02c0*/  IMAD.MOV.U32 R7, RZ, RZ, R6.reuse ;  /* 0x000000ffff077224 */ /* 0x100fe200078e0006 */
[----:B------:R-:W-:Y:S01]  /*02d0*/  MOV R11, R6 ;  /* 0x00000006000b7202 */ /* 0x000fe20000000f00 */
[----:B------:R-:W-:Y:S01]  /*02e0*/  IMAD.MOV.U32 R10, RZ, RZ, R6 ;  /* 0x000000ffff0a7224 */ /* 0x000fe200078e0006 */
[----:B------:R1:W-:Y:S04]  /*02f0*/  STS [R29+0x5a4], R6 ;  /* 0x0005a4061d007388 */ /* 0x0003e80000000800 */
[----:B------:R1:W-:Y:S04]  /*0300*/  STS.64 [R29+0x5b0], R8 ;  /* 0x0005b0081d007388 */ /* 0x0003e80000000a00 */
[----:B------:R1:W-:Y:S04]  /*0310*/  STS.64 [R29+0x5a8], R6 ;  /* 0x0005a8061d007388 */ /* 0x0003e80000000a00 */
[----:B------:R1:W-:Y:S02]  /*0320*/  STS.64 [R29+0x5b8], R10 ;  /* 0x0005b80a1d007388 */ /* 0x0003e40000000a00 */
.L_x_1:
[----:B------:R-:W-:Y:S05]  /*0330*/  BSYNC.RECONVERGENT B0 ;  /* 0x0000000000007941 */ /* 0x000fea0003800200 */
.L_x_0:
[----:B------:R-:W-:Y:S04]  /*0340*/  BSSY.RECONVERGENT B0, `(.L_x_2) ;  /* 0x00000d0000007945 */ /* 0x000fe80003800200 */
[----:B------:R-:W-:Y:S05]  /*0350*/  @!P2 BRA `(.L_x_3) ;  /* 0x0000000400b4a947 */ /* 0x000fea0003800000 */
[----:B------:R-:W-:-:S13]  /*0360*/  ISETP.NE.AND P0, PT, R4, 0x1f, PT ;  /* 0x0000001f0400780c */ /* 0x000fda0003f05270 */
[----:B------:R-:W-:Y:S05]  /*0370*/  @P0 BRA `(.L_x_4) ;  /* 0x0000000c00300947 */ /* 0x000fea0003800000 */
[----:B------:R-:W2:Y:S01]  /*0380*/  LDG.E R4, desc[UR6][R16.64+0x1c] ;  /* 0x00001c0610047981 */ /* 0x000ea2000c1e1900 */
[C---:B------:R-:W-:Y:S01]  /*0390*/  IMAD R5, R28.reuse, 0x4, R33 ;  /* 0x000000041c057824 */ /* 0x040fe200078e0221 */
[----:B------:R-:W-:-:S04]  /*03a0*/  ISETP.NE.AND P0, PT, R28, RZ, PT ;  /* 0x000000ff1c00720c */ /* 0x000fc80003f05270 */
[----:B--2---:R2:W-:Y:S04]  /*03b0*/  STS [R5+0x1c24], R4 ;  /* 0x001c240405007388 */ /* 0x0045e80000000800 */
[----:B------:R2:W-:Y:S04]  /*03c0*/  STS [R5+0x1cdc], R4 ;  /* 0x001cdc0405007388 */ /* 0x0005e80000000800 */
[----:B------:R2:W-:Y:S04]  /*03d0*/  STS [R5+0x1d94], R4 ;  /* 0x001d940405007388 */ /* 0x0005e80000000800 */
[----:B------:R2:W-:Y:S04]  /*03e0*/  STS [R5+0x1e4c], R4 ;  /* 0x001e4c0405007388 */ /* 0x0005e80000000800 */
[----:B------:R2:W-:Y:S04]  /*03f0*/  STS [R5+0x1f04], R4 ;  /* 0x001f040405007388 */ /* 0x0005e80000000800 */
[----:B------:R2:W-:Y:S04]  /*0400*/  STS [R5+0x1fbc], R4 ;  /* 0x001fbc0405007388 */ /* 0x0005e80000000800 */
[----:B------:R2:W-:Y:S01]  /*0410*/  STS [R5+0x2074], R4 ;  /* 0x0020740405007388 */ /* 0x0005e20000000800 */
[----:B------:R-:W-:Y:S05]  /*0420*/  @!P0 BRA `(.L_x_5) ;  /* 0x0000000000c48947 */ /* 0x000fea0003800000 */
[----:B------:R-:W-:-:S13]  /*0430*/  ISETP.NE.AND P0, PT, R28, 0x1f, PT ;  /* 0x0000001f1c00780c */ /* 0x000fda0003f05270 */
[----:B------:R-:W-:Y:S05]  /*0440*/  @P0 BRA `(.L_x_4) ;  /* 0x0000000800fc0947 */ /* 0x000fea0003800000 */
[--C-:B--2---:R-:W-:Y:S01]  /*0450*/  IMAD.MOV.U32 R5, RZ, RZ, R4.reuse ;  /* 0x000000ffff057224 */ /* 0x104fe200078e0004 */
[-C--:B01----:R-:W-:Y:S01]  /*0460*/  MOV R6, R4.reuse ;  /* 0x0000000400067202 */ /* 0x083fe20000000f00 */
[--C-:B------:R-:W-:Y:S01]  /*0470*/  IMAD.MOV.U32 R7, RZ, RZ, R4.reuse ;  /* 0x000000ffff077224 */ /* 0x100fe200078e0004 */
[-C--:B------:R-:W-:Y:S01]  /*0480*/  MOV R9, R4.reuse ;  /* 0x0000000400097202 */ /* 0x080fe20000000f00 */
        /* <DEDUP_REMOVED lines=11> */
[----:B------:R-:W-:Y:S01]  /*0540*/  MOV R26, R4 ;  /* 0x00000004001a7202 */ /* 0x000fe20000000f00 */
[--C-:B------:R-:W-:Y:S01]  /*0550*/  IMAD.MOV.U32 R17, RZ, RZ, R4.reuse ;  /* 0x000000ffff117224 */ /* 0x100fe200078e0004 */
[----:B------:R0:W-:Y:S01]  /*0560*/  STS.128 [R33+0x1cb0], R4 ;  /* 0x001cb00421007388 */ /* 0x0001e20000000c00 */
[----:B------:R-:W-:-:S02]  /*0570*/  IMAD.MOV.U32 R19, RZ, RZ, R4 ;  /* 0x000000ffff137224 */ /* 0x000fc400078e0004 */
[--C-:B------:R-:W-:Y:S01]  /*0580*/  IMAD.MOV.U32 R30, RZ, RZ, R4.reuse ;  /* 0x000000ffff1e7224 */ /* 0x100fe200078e0004 */
[----:B------:R0:W-:Y:S01]  /*0590*/  STS.128 [R33+0x1d60], R8 ;  /* 0x001d600821007388 */ /* 0x0001e20000000c00 */
[--C-:B------:R-:W-:Y:S02]  /*05a0*/  IMAD.MOV.U32 R21, RZ, RZ, R4.reuse ;  /* 0x000000ffff157224 */ /* 0x100fe400078e0004 */
[--C-:B------:R-:W-:Y:S01]  /*05b0*/  IMAD.MOV.U32 R22, RZ, RZ, R4.reuse ;  /* 0x000000ffff167224 */ /* 0x100fe200078e0004 */
[----:B------:R0:W-:Y:S01]  /*05c0*/  STS.128 [R33+0x1e20], R12 ;  /* 0x001e200c21007388 */ /* 0x0001e20000000c00 */
[--C-:B------:R-:W-:Y:S02]  /*05d0*/  IMAD.MOV.U32 R24, RZ, RZ, R4.reuse ;  /* 0x000000ffff187224 */ /* 0x100fe400078e0004 */
[--C-:B------:R-:W-:Y:S01]  /*05e0*/  IMAD.MOV.U32 R25, RZ, RZ, R4.reuse ;  /* 0x000000ffff197224 */ /* 0x100fe200078e0004 */
[----:B------:R0:W-:Y:S01]  /*05f0*/  STS.128 [R33+0x1ed0], R16 ;  /* 0x001ed01021007388 */ /* 0x0001e20000000c00 */
[----:B------:R-:W-:-:S02]  /*0600*/  IMAD.MOV.U32 R27, RZ, RZ, R4 ;  /* 0x000000ffff1b7224 */ /* 0x000fc400078e0004 */
[----:B------:R-:W-:Y:S01]  /*0610*/  IMAD.MOV.U32 R31, RZ, RZ, R4 ;  /* 0x000000ffff1f7224 */ /* 0x000fe200078e0004 */
[----:B------:R0:W-:Y:S04]  /*0620*/  STS.128 [R33+0x1f90], R20 ;  /* 0x001f901421007388 */ /* 0x0001e80000000c00 */
[----:B------:R0:W-:Y:S04]  /*0630*/  STS.128 [R33+0x2040], R24 ;  /* 0x0020401821007388 */ /* 0x0001e80000000c00 */
[----:B------:R0:W-:Y:S04]  /*0640*/  STS.128 [R33+0x2100], R4 ;  /* 0x0021000421007388 */ /* 0x0001e80000000c00 */
[----:B------:R0:W-:Y:S04]  /*0650*/  STS.64 [R33+0x1d70], R30 ;  /* 0x001d701e21007388 */ /* 0x0001e80000000a00 */
[----:B------:R0:W-:Y:S04]  /*0660*/  STS.64 [R33+0x1e18], R8 ;  /* 0x001e180821007388 */ /* 0x0001e80000000a00 */
[----:B------:R0:W-:Y:S04]  /*0670*/  STS.64 [R33+0x1ee0], R10 ;  /* 0x001ee00a21007388 */ /* 0x0001e80000000a00 */
[----:B------:R0:W-:Y:S04]  /*0680*/  STS.64 [R33+0x1f88], R12 ;  /* 0x001f880c21007388 */ /* 0x0001e80000000a00 */
[----:B------:R0:W-:Y:S04]  /*0690*/  STS.64 [R33+0x2050], R14 ;  /* 0x0020500e21007388 */ /* 0x0001e80000000a00 */
[----:B------:R0:W-:Y:S04]  /*06a0*/  STS.64 [R33+0x20f8], R16 ;  /* 0x0020f81021007388 */ /* 0x0001e80000000a00 */
[----:B------:R0:W-:Y:S04]  /*06b0*/  STS [R33+0x1ca4], R4 ;  /* 0x001ca40421007388 */ /* 0x0001e80000000800 */
[----:B------:R0:W-:Y:S04]  /*06c0*/  STS [R33+0x1d5c], R4 ;  /* 0x001d5c0421007388 */ /* 0x0001e80000000800 */
[----:B------:R0:W-:Y:S04]  /*06d0*/  STS [R33+0x1e14], R4 ;  /* 0x001e140421007388 */ /* 0x0001e80000000800 */
[----:B------:R0:W-:Y:S04]  /*06e0*/  STS [R33+0x1ecc], R4 ;  /* 0x001ecc0421007388 */ /* 0x0001e80000000800 */
[----:B------:R0:W-:Y:S04]  /*06f0*/  STS [R33+0x1f84], R4 ;  /* 0x001f840421007388 */ /* 0x0001e80000000800 */
[----:B------:R0:W-:Y:S04]  /*0700*/  STS [R33+0x203c], R4 ;  /* 0x00203c0421007388 */ /* 0x0001e80000000800 */
[----:B------:R0:W-:Y:S04]  /*0710*/  STS [R33+0x20f4], R4 ;  /* 0x0020f40421007388 */ /* 0x0001e80000000800 */
[----:B------:R0:W-:Y:S01]  /*0720*/  STS.64 [R33+0x1ca8], R4 ;  /* 0x001ca80421007388 */ /* 0x0001e20000000a00 */
[----:B------:R-:W-:Y:S05]  /*0730*/  BRA `(.L_x_4) ;  /* 0x0000000800407947 */ /* 0x000fea0003800000 */
.L_x_5:
[-C--:B--2---:R-:W-:Y:S01]  /*0740*/  MOV R5, R4.reuse ;  /* 0x0000000400057202 */ /* 0x084fe20000000f00 */
[--C-:B01----:R-:W-:Y:S01]  /*0750*/  IMAD.MOV.U32 R6, RZ, RZ, R4.reuse ;  /* 0x000000ffff067224 */ /* 0x103fe200078e0004 */
        /* <DEDUP_REMOVED lines=26> */
[----:B------:R-:W-:-:S03]  /*0900*/  IMAD.MOV.U32 R26, RZ, RZ, R4 ;  /* 0x000000ffff1a7224 */ /* 0x000fc600078e0004 */
[----:B------:R4:W-:Y:S04]  /*0910*/  STS.128 [R33+0x1ef0], R20 ;  /* 0x001ef01421007388 */ /* 0x0009e80000000c00 */
[----:B------:R4:W-:Y:S04]  /*0920*/  STS.128 [R33+0x1fa0], R24 ;  /* 0x001fa01821007388 */ /* 0x0009e80000000c00 */
[----:B------:R4:W-:Y:S04]  /*0930*/  STS.128 [R33+0x2060], R4 ;  /* 0x0020600421007388 */ /* 0x0009e80000000c00 */
        /* <DEDUP_REMOVED lines=9> */
[----:B------:R4:W-:Y:S04]  /*09d0*/  STS.64 [R33+0x1d78], R10 ;  /* 0x001d780a21007388 */ /* 0x0009e80000000a00 */
[----:B------:R4:W-:Y:S04]  /*09e0*/  STS.64 [R33+0x1e40], R6 ;  /* 0x001e400621007388 */ /* 0x0009e80000000a00 */
[----:B------:R4:W-:Y:S04]  /*09f0*/  STS.64 [R33+0x1ee8], R8 ;  /* 0x001ee80821007388 */ /* 0x0009e80000000a00 */
[----:B------:R4:W-:Y:S04]  /*0a00*/  STS.64 [R33+0x1fb0], R12 ;  /* 0x001fb00c21007388 */ /* 0x0009e80000000a00 */
[----:B------:R4:W-:Y:S01]  /*0a10*/  STS.64 [R33+0x2058], R14 ;  /* 0x0020580e21007388 */ /* 0x0009e20000000a00 */
[----:B------:R-:W-:Y:S05]  /*0a20*/  BRA `(.L_x_4) ;  /* 0x0000000400847947 */ /* 0x000fea0003800000 */
.L_x_3:
[----:B------:R-:W2:Y:S01]  /*0a30*/  LDG.E R16, desc[UR6][R16.64+0x1c] ;  /* 0x00001c0610107981 */ /* 0x000ea2000c1e1900 */
[----:B------:R-:W-:-:S05]  /*0a40*/  IMAD R5, R28, 0x4, R33 ;  /* 0x000000041c057824 */ /* 0x000fca00078e0221 */
[----:B--2---:R2:W-:Y:S04]  /*0a50*/  STS [R5+0x1c], R16 ;  /* 0x00001c1005007388 */ /* 0x0045e80000000800 */
[----:B------:R2:W-:Y:S04]  /*0a60*/  STS [R5+0xd4], R16 ;  /* 0x0000d41005007388 */ /* 0x0005e80000000800 */
[----:B------:R2:W-:Y:S04]  /*0a70*/  STS [R5+0x18c], R16 ;  /* 0x00018c1005007388 */ /* 0x0005e80000000800 */
[----:B------:R2:W-:Y:S04]  /*0a80*/  STS [R5+0x244], R16 ;  /* 0x0002441005007388 */ /* 0x0005e80000000800 */
[----:B------:R2:W-:Y:S04]  /*0a90*/  STS [R5+0x2fc], R16 ;  /* 0x0002fc1005007388 */ /* 0x0005e80000000800 */
[----:B------:R2:W-:Y:S04]  /*0aa0*/  STS [R5+0x3b4], R16 ;  /* 0x0003b41005007388 */ /* 0x0005e80000000800 */
[----:B------:R2:W-:Y:S01]  /*0ab0*/  STS [R5+0x46c], R16 ;  /* 0x00046c1005007388 */ /* 0x0005e20000000800 */
[----:B------:R-:W-:Y:S05]  /*0ac0*/  @P0 BRA `(.L_x_6) ;  /* 0x0000000000b40947 */ /* 0x000fea0003800000 */
        /* <DEDUP_REMOVED lines=11> */
[-C--:B01----:R-:W-:Y:S01]  /*0b80*/  MOV R6, R16.reuse ;  /* 0x0000001000067202 */ /* 0x083fe20000000f00 */
        /* <DEDUP_REMOVED lines=8> */
[----:B--2---:R-:W-:-:S02]  /*0c10*/  IMAD.MOV.U32 R5, RZ, RZ, R16 ;  /* 0x000000ffff057224 */ /* 0x004fc400078e0010 */
[--C-:B------:R-:W-:Y:S01]  /*0c20*/  IMAD.MOV.U32 R7, RZ, RZ, R16.reuse ;  /* 0x000000ffff077224 */ /* 0x100fe200078e0010 */
[----:B------:R0:W-:Y:S01]  /*0c30*/  STS.128 [R33+0x170], R20 ;  /* 0x0001701421007388 */ /* 0x0001e20000000c00 */
[--C-:B------:R-:W-:Y:S02]  /*0c40*/  IMAD.MOV.U32 R9, RZ, RZ, R16.reuse ;  /* 0x000000ffff097224 */ /* 0x100fe400078e0010 */
[----:B------:R-:W-:Y:S01]  /*0c50*/  IMAD.MOV.U32 R11, RZ, RZ, R16 ;  /* 0x000000ffff0b7224 */ /* 0x000fe200078e0010 */
[----:B------:R0:W-:Y:S04]  /*0c60*/  STS.128 [R33+0x230], R24 ;  /* 0x0002301821007388 */ /* 0x0001e80000000c00 */
[----:B------:R0:W-:Y:S04]  /*0c70*/  STS.128 [R33+0x2e0], R4 ;  /* 0x0002e00421007388 */ /* 0x0001e80000000c00 */
[----:B------:R0:W-:Y:S04]  /*0c80*/  STS.128 [R33+0x3a0], R8 ;  /* 0x0003a00821007388 */ /* 0x0001e80000000c00 */
[----:B------:R0:W-:Y:S04]  /*0c90*/  STS.128 [R33+0x450], R12 ;  /* 0x0004500c21007388 */ /* 0x0001e80000000c00 */
[----:B------:R0:W-:Y:S04]  /*0ca0*/  STS.128 [R33], R16 ;  /* 0x0000001021007388 */ /* 0x0001e80000000c00 */
        /* <DEDUP_REMOVED lines=11> */
[----:B------:R0:W-:Y:S04]  /*0d60*/  STS.64 [R33+0x2f0], R12 ;  /* 0x0002f00c21007388 */ /* 0x0001e80000000a00 */
[----:B------:R0:W-:Y:S04]  /*0d70*/  STS.64 [R33+0x398], R16 ;  /* 0x0003981021007388 */ /* 0x0001e80000000a00 */
[----:B------:R0:W-:Y:S01]  /*0d80*/  STS.64 [R33+0x460], R14 ;  /* 0x0004600e21007388 */ /* 0x0001e20000000a00 */
[----:B------:R-:W-:Y:S05]  /*0d90*/  BRA `(.L_x_4) ;  /* 0x0000000000a87947 */ /* 0x000fea0003800000 */
.L_x_6:
[----:B------:R-:W-:-:S13]  /*0da0*/  ISETP.NE.AND P0, PT, R28, 0x1f, PT ;  /* 0x0000001f1c00780c */ /* 0x000fda0003f05270 */
[----:B------:R-:W-:Y:S05]  /*0db0*/  @P0 BRA `(.L_x_4) ;  /* 0x0000000000a00947 */ /* 0x000fea0003800000 */
        /* <DEDUP_REMOVED lines=16> */
[--C-:B--2---:R-:W-:Y:S01]  /*0ec0*/  IMAD.MOV.U32 R5, RZ, RZ, R16.reuse ;  /* 0x000000ffff057224 */ /* 0x104fe200078e0010 */
[----:B------:R-:W-:Y:S01]  /*0ed0*/  MOV R6, R16 ;  /* 0x0000001000067202 */ /* 0x000fe20000000f00 */
[----:B------:R-:W-:Y:S01]  /*0ee0*/  IMAD.MOV.U32 R7, RZ, RZ, R16 ;  /* 0x000000ffff077224 */ /* 0x000fe200078e0010 */
[----:B------:R3:W-:Y:S04]  /*0ef0*/  STS.128 [R33+0xa0], R8 ;  /* 0x0000a00821007388 */ /* 0x0007e80000000c00 */
[----:B------:R3:W-:Y:S04]  /*0f00*/  STS.128 [R33+0x160], R12 ;  /* 0x0001600c21007388 */ /* 0x0007e80000000c00 */
[----:B------:R3:W-:Y:S04]  /*0f10*/  STS.128 [R33+0x210], R20 ;  /* 0x0002101421007388 */ /* 0x0007e80000000c00 */
[----:B------:R3:W-:Y:S04]  /*0f20*/  STS.128 [R33+0x2d0], R16 ;  /* 0x0002d01021007388 */ /* 0x0007e80000000c00 */
[----:B------:R3:W-:Y:S04]  /*0f30*/  STS.128 [R33+0x380], R4 ;  /* 0x0003800421007388 */ /* 0x0007e80000000c00 */
[----:B------:R3:W-:Y:S04]  /*0f40*/  STS.128 [R33+0x440], R8 ;  /* 0x0004400821007388 */ /* 0x0007e80000000c00 */
[----:B------:R3:W-:Y:S04]  /*0f50*/  STS.128 [R33+0x4f0], R12 ;  /* 0x0004f00c21007388 */ /* 0x0007e80000000c00 */
        /* <DEDUP_REMOVED lines=13> */
[----:B------:R3:W-:Y:S02]  /*1030*/  STS.64 [R33+0x500], R12 ;  /* 0x0005000c21007388 */ /* 0x0007e40000000a00 */
.L_x_4:
[----:B------:R-:W-:Y:S05]  /*1040*/  BSYNC.RECONVERGENT B0 ;  /* 0x0000000000007941 */ /* 0x000fea0003800200 */
.L_x_2:
[----:B------:R-:W5:Y:S02]  /*1050*/  LDCU UR5, c[0x0][0x394] ;  /* 0x00007280ff0577ac */ /* 0x000f640008000800 */
[----:B-----5:R-:W-:-:S06]  /*1060*/  UIADD3 UR4, UPT, UPT, UR4, -0x1, UR5 ;  /* 0xffffffff04047890 */ /* 0x020fcc000fffe005 */
[----:B------:R-:W-:-:S05]  /*1070*/  IMAD R32, R32, UR4, RZ ;  /* 0x0000000420207c24 */ /* 0x000fca000f8e02ff */
[----:B0-234-:R-:W-:-:S04]  /*1080*/  IADD3 R5, P0, PT, R3, R32, RZ ;  /* 0x0000002003057210 */ /* 0x01dfc80007f1e0ff */
[----:B------:R-:W-:Y:S02]  /*1090*/  LEA.HI.X.SX32 R2, R32, R2, 0x1, P0 ;  /* 0x0000000220027211 */ /* 0x000fe400000f0eff */
[----:B------:R-:W-:-:S04]  /*10a0*/  LEA R4, P0, R5, UR8, 0x2 ;  /* 0x0000000805047c11 */ /* 0x000fc8000f8010ff */
[----:B------:R-:W-:-:S06]  /*10b0*/  LEA.HI.X R5, R5, UR9, R2, 0x2, P0 ;  /* 0x0000000905057c11 */ /* 0x000fcc00080f1402 */
[----:B------:R-:W2:Y:S01]  /*10c0*/  LDG.E R5, desc[UR6][R4.64+0x1c] ;  /* 0x00001c0604057981 */ /* 0x000ea2000c1e1900 */
[----:B------:R-:W-:Y:S01]  /*10d0*/  LEA R2, R28, R29, 0x2 ;  /* 0x0000001d1c027211 */ /* 0x000fe200078e10ff */
[----:B------:R-:W-:Y:S02]  /*10e0*/  BSSY.RECONVERGENT B0, `(.L_x_7) ;  /* 0x0000218000007945 */ /* 0x000fe40003800200 */
[----:B------:R-:W-:Y:S04]  /*10f0*/  STL.128 [R1], RZ ;  /* 0x000000ff01007387 */ /* 0x000fe80000100c00 */
[----:B------:R-:W-:Y:S04]  /*1100*/  STL.128 [R1+0x10], RZ ;  /* 0x000010ff01007387 */ /* 0x000fe80000100c00 */
        /* <DEDUP_REMOVED lines=54> */
[----:B------:R-:W-:Y:S04]  /*1470*/  STL [R1+0x380], RZ ;  /* 0x000380ff01007387 */ /* 0x000fe80000100800 */
        /* <DEDUP_REMOVED lines=17> */
[----:B--2---:R-:W-:Y:S04]  /*1590*/  STS [R2+0x524], R5 ;  /* 0x0005240502007388 */ /* 0x004fe80000000800 */
        /* <DEDUP_REMOVED lines=125> */
[----:B------:R-:W-:Y:S01]  /*1d70*/  STL.128 [R1+0xc70], RZ ;  /* 0x000c70ff01007387 */ /* 0x000fe20000100c00 */
[----:B------:R-:W-:Y:S06]  /*1d80*/  BAR.SYNC.DEFER_BLOCKING 0x0 ;  /* 0x0000000000007b1d */ /* 0x000fec0000010000 */
[----:B------:R-:W-:Y:S04]  /*1d90*/  STL.128 [R1+0xc80], RZ ;  /* 0x000c80ff01007387 */ /* 0x000fe80000100c00 */
[----:B------:R-:W-:Y:S04]  /*1da0*/  LDS R12, [R2+0x10] ;  /* 0x00001000020c7984 */ /* 0x000fe80000000800 */
[----:B------:R-:W-:Y:S04]  /*1db0*/  LDS R13, [R2+0x14] ;  /* 0x00001400020d7984 */ /* 0x000fe80000000800 */
[----:B------:R-:W-:Y:S04]  /*1dc0*/  LDS R14, [R2+0x18] ;  /* 0x00001800020e7984 */ /* 0x000fe80000000800 */
[----:B------:R-:W0:Y:S04]  /*1dd0*/  LDS R15, [R2+0x1c] ;  /* 0x00001c00020f7984 */ /* 0x000e280000000800 */
[----:B------:R-:W-:Y:S04]  /*1de0*/  LDS R4, [R2+0xcc] ;  /* 0x0000cc0002047984 */ /* 0x000fe80000000800 */
[----:B------:R-:W-:Y:S04]  /*1df0*/  LDS R5, [R2+0xd0] ;  /* 0x0000d00002057984 */ /* 0x000fe80000000800 */
[----:B-1----:R-:W-:Y:S04]  /*1e00*/  LDS R6, [R2+0xd4] ;  /* 0x0000d40002067984 */ /* 0x002fe80000000800 */
[----:B------:R-:W1:Y:S04]  /*1e10*/  LDS R7, [R2+0xd8] ;  /* 0x0000d80002077984 */ /* 0x000e680000000800 */
[----:B------:R-:W-:Y:S04]  /*1e20*/  LDS R8, [R2+0xdc] ;  /* 0x0000dc0002087984 */ /* 0x000fe80000000800 */
[----:B------:R-:W-:Y:S04]  /*1e30*/  LDS R9, [R2+0xe0] ;  /* 0x0000e00002097984 */ /* 0x000fe80000000800 */
[----:B------:R-:W-:Y:S04]  /*1e40*/  LDS R10, [R2+0xe4] ;  /* 0x0000e400020a7984 */ /* 0x000fe80000000800 */
[----:B------:R-:W2:Y:S04]  /*1e50*/  LDS R11, [R2+0xe8] ;  /* 0x0000e800020b7984 */ /* 0x000ea80000000800 */
[----:B------:R-:W-:Y:S04]  /*1e60*/  LDS R16, [R2+0x20] ;  /* 0x0000200002107984 */ /* 0x000fe80000000800 */
[----:B0-----:R-:W-:Y:S04]  /*1e70*/  STL.128 [R1+0x10], R12 ;  /* 0x0000100c01007387 */ /* 0x001fe80000100c00 */
[----:B------:R-:W-:Y:S04]  /*1e80*/  LDS R12, [R2+0xec] ;  /* 0x0000ec00020c7984 */ /* 0x000fe80000000800 */
[----:B------:R-:W-:Y:S04]  /*1e90*/  LDS R13, [R2+0xf0] ;  /* 0x0000f000020d7984 */ /* 0x000fe80000000800 */
[----:B------:R-:W-:Y:S04]  /*1ea0*/  LDS R14, [R2+0x170] ;  /* 0x00017000020e7984 */ /* 0x000fe80000000800 */
[----:B------:R-:W0:Y:S04]  /*1eb0*/  LDS R15, [R2+0x174] ;  /* 0x00017400020f7984 */ /* 0x000e280000000800 */
[----:B-1----:R-:W-:Y:S04]  /*1ec0*/  STL.128 [R1+0x50], R4 ;  /* 0x0000500401007387 */ /* 0x002fe80000100c00 */
[----:B------:R-:W-:Y:S04]  /*1ed0*/  LDS R4, [R2+0x234] ;  /* 0x0002340002047984 */ /* 0x000fe80000000800 */
[----:B------:R-:W-:Y:S04]  /*1ee0*/  LDS R5, [R2+0x238] ;  /* 0x0002380002057984 */ /* 0x000fe80000000800 */
[----:B------:R-:W-:Y:S04]  /*1ef0*/  LDS R6, [R2+0x23c] ;  /* 0x00023c0002067984 */ /* 0x000fe80000000800 */
[----:B------:R-:W1:Y:S04]  /*1f00*/  LDS R7, [R2+0x240] ;  /* 0x0002400002077984 */ /* 0x000e680000000800 */
[----:B--2---:R-:W-:Y:S04]  /*1f10*/  STL.128 [R1+0x60], R8 ;  /* 0x0000600801007387 */ /* 0x004fe80000100c00 */
[----:B------:R-:W-:Y:S04]  /*1f20*/  LDS R8, [R2+0x244] ;  /* 0x0002440002087984 */ /* 0x000fe80000000800 */
[----:B------:R-:W-:Y:S04]  /*1f30*/  LDS R9, [R2+0x248] ;  /* 0x0002480002097984 */ /* 0x000fe80000000800 */
[----:B------:R-:W-:Y:S04]  /*1f40*/  LDS R10, [R2+0x24c] ;  /* 0x00024c00020a7984 */ /* 0x000fe80000000800 */
[----:B0-----:R-:W-:Y:S04]  /*1f50*/  STL.128 [R1+0x70], R12 ;  /* 0x0000700c01007387 */ /* 0x001fe80000100c00 */
[----:B------:R-:W-:Y:S04]  /*1f60*/  LDS R12, [R2+0x254] ;  /* 0x00025400020c7984 */ /* 0x000fe80000000800 */
[----:B------:R-:W-:Y:S04]  /*1f70*/  LDS R13, [R2+0x258] ;  /* 0x00025800020d7984 */ /* 0x000fe80000000800 */
[----:B------:R-:W-:Y:S04]  /*1f80*/  LDS R14, [R2+0x25c] ;  /* 0x00025c00020e7984 */ /* 0x000fe80000000800 */
[----:B------:R-:W0:Y:S04]  /*1f90*/  LDS R15, [R2+0x260] ;  /* 0x00026000020f7984 */ /* 0x000e280000000800 */
[----:B------:R-:W2:Y:S04]  /*1fa0*/  LDS R11, [R2+0x250] ;  /* 0x00025000020b7984 */ /* 0x000ea80000000800 */
[----:B-1----:R-:W-:Y:S04]  /*1fb0*/  STL.128 [R1+0xc0], R4 ;  /* 0x0000c00401007387 */ /* 0x002fe80000100c00 */
[----:B------:R-:W-:Y:S04]  /*1fc0*/  LDS R17, [R2+0x24] ;  /* 0x0000240002117984 */ /* 0x000fe80000000800 */
[----:B------:R-:W-:Y:S04]  /*1fd0*/  LDS R18, [R2+0x28] ;  /* 0x0000280002127984 */ /* 0x000fe80000000800 */
[----:B------:R-:W-:Y:S04]  /*1fe0*/  LDS R19, [R2+0x2c] ;  /* 0x00002c0002137984 */ /* 0x000fe80000000800 */
[----:B------:R-:W-:Y:S04]  /*1ff0*/  LDS R4, [R2+0x300] ;  /* 0x0003000002047984 */ /* 0x000fe80000000800 */
        /* <DEDUP_REMOVED lines=16> */
[----:B------:R-:W2:Y:S04]  /*2100*/  LDS R23, [R2+0xb8] ;  /* 0x0000b80002177984 */ /* 0x000ea80000000800 */
[----:B0-----:R-:W-:Y:S04]  /*2110*/  STL.128 [R1+0x130], R12 ;  /* 0x0001300c01007387 */ /* 0x001fe80000100c00 */
[----:B------:R-:W-:Y:S04]  /*2120*/  STL.128 [R1+0x20], R16 ;  /* 0x0000201001007387 */ /* 0x000fe80000100c00 */
[----:B------:R-:W-:Y:S04]  /*2130*/  LDS R8, [R2+0x310] ;  /* 0x0003100002087984 */ /* 0x000fe80000000800 */
[----:B------:R-:W-:Y:S04]  /*2140*/  LDS R9, [R2+0x314] ;  /* 0x0003140002097984 */ /* 0x000fe80000000800 */
[----:B------:R-:W-:Y:S04]  /*2150*/  LDS R10, [R2+0x318] ;  /* 0x00031800020a7984 */ /* 0x000fe80000000800 */
[----:B------:R-:W0:Y:S04]  /*2160*/  LDS R11, [R2+0x398] ;  /* 0x00039800020b7984 */ /* 0x000e280000000800 */
[----:B------:R-:W-:Y:S04]  /*2170*/  STL.128 [R1+0x110], R4 ;  /* 0x0001100401007387 */ /* 0x000fe80000100c00 */
[----:B------:R-:W-:Y:S04]  /*2180*/  LDS R12, [R2+0x468] ;  /* 0x00046800020c7984 */ /* 0x000fe80000000800 */
[----:B------:R-:W-:Y:S04]  /*2190*/  LDS R13, [R2+0x46c] ;  /* 0x00046c00020d7984 */ /* 0x000fe80000000800 */
[----:B------:R-:W-:Y:S04]  /*21a0*/  LDS R14, [R2+0x470] ;  /* 0x00047000020e7984 */ /* 0x000fe80000000800 */
[----:B------:R-:W3:Y:S04]  /*21b0*/  LDS R15, [R2+0x474] ;  /* 0x00047400020f7984 */ /* 0x000ee80000000800 */
[----:B-1----:R-:W-:Y:S04]  /*21c0*/  STL.128 [R1+0x40], R24 ;  /* 0x0000401801007387 */ /* 0x002fe80000100c00 */
[----:B------:R-:W-:Y:S04]  /*21d0*/  LDS R16, [R2+0x178] ;  /* 0x0001780002107984 */ /* 0x000fe80000000800 */
[----:B------:R-:W-:Y:S04]  /*21e0*/  LDS R17, [R2+0x17c] ;  /* 0x00017c0002117984 */ /* 0x000fe80000000800 */
[----:B------:R-:W-:Y:S04]  /*21f0*/  LDS R18, [R2+0x180] ;  /* 0x0001800002127984 */ /* 0x000fe80000000800 */
[----:B------:R-:W1:Y:S04]  /*2200*/  LDS R19, [R2+0x184] ;  /* 0x0001840002137984 */ /* 0x000e680000000800 */
[----:B------:R-:W-:Y:S04]  /*2210*/  LDS R4, [R2+0x3cc] ;  /* 0x0003cc0002047984 */ /* 0x000fe80000000800 */
[----:B------:R-:W-:Y:S04]  /*2220*/  LDS R5, [R2+0x3d0] ;  /* 0x0003d00002057984 */ /* 0x000fe80000000800 */
[----:B------:R-:W-:Y:S04]  /*2230*/  LDS R6, [R2+0x450] ;  /* 0x0004500002067984 */ /* 0x000fe80000000800 */
[----:B------:R-:W4:Y:S04]  /*2240*/  LDS R7, [R2+0x454] ;  /* 0x0004540002077984 */ /* 0x000f280000000800 */
[----:B------:R-:W-:Y:S04]  /*2250*/  LDS R24, [R2+0x198] ;  /* 0x0001980002187984 */ /* 0x000fe80000000800 */
[----:B------:R-:W-:Y:S04]  /*2260*/  LDS R25, [R2+0x19c] ;  /* 0x00019c0002197984 */ /* 0x000fe80000000800 */
[----:B------:R-:W-:Y:S04]  /*2270*/  LDS R26, [R2+0x1a0] ;  /* 0x0001a000021a7984 */ /* 0x000fe80000000800 */
[----:B------:R-:W5:Y:S04]  /*2280*/  LDS R27, [R2+0x1a4] ;  /* 0x0001a400021b7984 */ /* 0x000f680000000800 */
[----:B--2---:R-:W-:Y:S04]  /*2290*/  STL.128 [R1+0x30], R20 ;  /* 0x0000301401007387 */ /* 0x004fe80000100c00 */
[----:B0-----:R-:W-:Y:S04]  /*22a0*/  STL.128 [R1+0x120], R8 ;  /* 0x0001200801007387 */ /* 0x001fe80000100c00 */
[----:B---3--:R-:W-:Y:S04]  /*22b0*/  STL.128 [R1+0x180], R12 ;  /* 0x0001800c01007387 */ /* 0x008fe80000100c00 */
        /* <DEDUP_REMOVED lines=12> */
[----:B------:R-:W2:Y:S04]  /*2380*/  LDS R11, [R2+0x464] ;  /* 0x00046400020b7984 */ /* 0x000ea80000000800 */
[----:B----4-:R-:W-:Y:S04]  /*2390*/  STL.128 [R1+0x160], R4 ;  /* 0x0001600401007387 */ /* 0x010fe80000100c00 */
[----:B------:R-:W-:Y:S04]  /*23a0*/  LDS R12, [R2+0x534] ;  /* 0x00053400020c7984 */ /* 0x000fe80000000800 */
[----:B------:R-:W-:Y:S04]  /*23b0*/  LDS R13, [R2+0x538] ;  /* 0x00053800020d7984 */ /* 0x000fe80000000800 */
[----:B------:R-:W-:Y:S04]  /*23c0*/  LDS R14, [R2+0x53c] ;  /* 0x00053c00020e7984 */ /* 0x000fe80000000800 */
[----:B------:R-:W3:Y:S04]  /*23d0*/  LDS R15, [R2+0x540] ;  /* 0x00054000020f7984 */ /* 0x000ee80000000800 */
[----:B-----5:R-:W-:Y:S04]  /*23e0*/  STL.128 [R1+0xa0], R24 ;  /* 0x0000a01801007387 */ /* 0x020fe80000100c00 */
        /* <DEDUP_REMOVED lines=8> */
[----:B------:R-:W-:Y:S04]  /*2470*/  LDS R24, [R2+0x3ac] ;  /* 0x0003ac0002187984 */ /* 0x000fe80000000800 */
[----:B------:R-:W-:Y:S04]  /*2480*/  LDS R25, [R2+0x3b0] ;  /* 0x0003b00002197984 */ /* 0x000fe80000000800 */
[----:B------:R-:W-:Y:S04]  /*2490*/  LDS R26, [R2+0x3b4] ;  /* 0x0003b400021a7984 */ /* 0x000fe80000000800 */
[----:B------:R-:W5:Y:S04]  /*24a0*/  LDS R27, [R2+0x3b8] ;  /* 0x0003b800021b7984 */ /* 0x000f680000000800 */
[----:B0-----:R-:W-:Y:S04]  /*24b0*/  STL.128 [R1+0x90], R20 ;  /* 0x0000901401007387 */ /* 0x001fe80000100c00 */
[----:B-1----:R-:W-:Y:S04]  /*24c0*/  STL.128 [R1+0xb0], R28 ;  /* 0x0000b01c01007387 */ /* 0x002fe80000100c00 */
[----:B--2---:R-:W-:Y:S04]  /*24d0*/  STL.128 [R1+0x170], R8 ;  /* 0x0001700801007387 */ /* 0x004fe80000100c00 */
[----:B---3--:R-:W-:Y:S04]  /*24e0*/  STL.128 [R1+0x1d0], R12 ;  /* 0x0001d00c01007387 */ /* 0x008fe80000100c00 */
[----:B------:R-:W-:Y:S04]  /*24f0*/  LDS R20, [R2+0x2f0] ;  /* 0x0002f00002147984 */ /* 0x000fe80000000800 */
[----:B------:R-:W-:Y:S04]  /*2500*/  LDS R21, [R2+0x2f4] ;  /* 0x0002f40002157984 */ /* 0x000fe80000000800 */
[----:B------:R-:W-:Y:S04]  /*2510*/  LDS R22, [R2+0x2f8] ;  /* 0x0002f80002167984 */ /* 0x000fe80000000800 */
[----:B------:R-:W0:Y:S04]  /*2520*/  LDS R23, [R2+0x2fc] ;  /* 0x0002fc0002177984 */ /* 0x000e280000000800 */
[----:B----4-:R-:W-:Y:S04]  /*2530*/  STL.128 [R1+0xf0], R16 ;  /* 0x0000f01001007387 */ /* 0x010fe80000100c00 */
        /* <DEDUP_REMOVED lines=8> */
[----:B-----5:R-:W-:Y:S04]  /*25c0*/  STL.128 [R1+0x1b0], R4 ;  /* 0x0001b00401007387 */ /* 0x020fe80000100c00 */
[----:B------:R-:W-:Y:S04]  /*25d0*/  LDS R12, [R2+0x67c] ;  /* 0x00067c00020c7984 */ /* 0x000fe80000000800 */
[----:B------:R-:W-:Y:S04]  /*25e0*/  LDS R13, [R2+0x680] ;  /* 0x00068000020d7984 */ /* 0x000fe80000000800 */
[----:B------:R-:W-:Y:S04]  /*25f0*/  LDS R14, [R2+0x684] ;  /* 0x00068400020e7984 */ /* 0x000fe80000000800 */
[----:B------:R-:W3:Y:S04]  /*2600*/  LDS R15, [R2+0x688] ;  /* 0x00068800020f7984 */ /* 0x000ee80000000800 */
[----:B------:R-:W-:Y:S04]  /*2610*/  STL.128 [R1+0x140], R24 ;  /* 0x0001401801007387 */ /* 0x000fe80000100c00 */
        /* <DEDUP_REMOVED lines=56> */
[----:B-----5:R-:W-:Y:S04]  /*29a0*/  STL.128 [R1+0x250], R4 ;  /* 0x0002500401007387 */ /* 0x020fe80000100c00 */
        /* <DEDUP_REMOVED lines=33> */
[----:B----4-:R-:W-:Y:S04]  /*2bc0*/  STL.128 [R1+0x290], R32 ;  /* 0x0002902001007387 */ /* 0x010fe80000100c00 */
[----:B-----5:R-:W-:Y:S04]  /*2bd0*/  STL.128 [R1+0x2c0], R16 ;  /* 0x0002c01001007387 */ /* 0x020fe80000100c00 */
        /* <DEDUP_REMOVED lines=8> */
[----:B------:R-:W-:Y:S04]  /*2c60*/  LDS R28, [R2] ;  /* 0x00000000021c7984 */ /* 0x000fe80000000800 */
[----:B------:R-:W-:Y:S04]  /*2c70*/  LDS R29, [R2+0x4] ;  /* 0x00000400021d7984 */ /* 0x000fe80000000800 */
[----:B------:R-:W-:Y:S04]  /*2c80*/  LDS R30, [R2+0x8] ;  /* 0x00000800021e7984 */ /* 0x000fe80000000800 */
[----:B------:R-:W-:Y:S04]  /*2c90*/  LDS R31, [R2+0xc] ;  /* 0x00000c00021f7984 */ /* 0x000fe80000000800 */
[----:B------:R-:W-:Y:S04]  /*2ca0*/  STL.128 [R1+0x2d0], R4 ;  /* 0x0002d00401007387 */ /* 0x000fe80000100c00 */
[----:B------:R-:W-:Y:S04]  /*2cb0*/  LDS R12, [R2+0x95c] ;  /* 0x00095c00020c7984 */ /* 0x000fe80000000800 */
[----:B------:R-:W-:Y:S04]  /*2cc0*/  LDS R13, [R2+0x960] ;  /* 0x00096000020d7984 */ /* 0x000fe80000000800 */
[----:B------:R-:W-:Y:S04]  /*2cd0*/  LDS R14, [R2+0x964] ;  /* 0x00096400020e7984 */ /* 0x000fe80000000800 */
[----:B------:R-:W2:Y:S04]  /*2ce0*/  LDS R15, [R2+0x968] ;  /* 0x00096800020f7984 */ /* 0x000ea80000000800 */
[----:B------:R3:W-:Y:S04]  /*2cf0*/  STL.128 [R1+0x2e0], R24 ;  /* 0x0002e01801007387 */ /* 0x0007e80000100c00 */
[----:B------:R-:W-:Y:S04]  /*2d00*/  LDS R16, [R2+0x96c] ;  /* 0x00096c0002107984 */ /* 0x000fe80000000800 */
[----:B------:R-:W-:Y:S04]  /*2d10*/  LDS R17, [R2+0x970] ;  /* 0x0009700002117984 */ /* 0x000fe80000000800 */
[----:B------:R-:W-:Y:S04]  /*2d20*/  LDS R18, [R2+0x974] ;  /* 0x0009740002127984 */ /* 0x000fe80000000800 */
[----:B------:R-:W4:Y:S01]  /*2d30*/  LDS R19, [R2+0x978] ;  /* 0x0009780002137984 */ /* 0x000f220000000800 */
[----:B---3--:R-:W-:Y:S01]  /*2d40*/  IMAD.MOV.U32 R25, RZ, RZ, RZ ;  /* 0x000000ffff197224 */ /* 0x008fe200078e00ff */
[----:B------:R-:W-:-:S02]  /*2d50*/  CS2R R26, SRZ ;  /* 0x00000000001a7805 */ /* 0x000fc4000001ff00 */
[----:B0-----:R-:W-:Y:S04]  /*2d60*/  STL.128 [R1+0x2f0], R20 ;  /* 0x0002f01401007387 */ /* 0x001fe80000100c00 */
[----:B-1----:R-:W-:Y:S04]  /*2d70*/  STL.128 [R1+0x300], R8 ;  /* 0x0003000801007387 */ /* 0x002fe80000100c00 */
[----:B------:R-:W-:Y:S04]  /*2d80*/  LDS R4, [R2+0x97c] ;  /* 0x00097c0002047984 */ /* 0x000fe80000000800 */
[----:B------:R-:W-:Y:S04]  /*2d90*/  LDS R5, [R2+0x980] ;  /* 0x0009800002057984 */ /* 0x000fe80000000800 */
[----:B--2---:R-:W-:Y:S04]  /*2da0*/  STL.128 [R1+0x310], R12 ;  /* 0x0003100c01007387 */ /* 0x004fe80000100c00 */
[----:B------:R-:W-:Y:S04]  /*2db0*/  LDS R6, [R2+0x984] ;  /* 0x0009840002067984 */ /* 0x000fe80000000800 */
[----:B------:R-:W0:Y:S04]  /*2dc0*/  LDS R7, [R2+0x988] ;  /* 0x0009880002077984 */ /* 0x000e280000000800 */
[----:B------:R-:W-:Y:S04]  /*2dd0*/  LDS R8, [R2+0x98c] ;  /* 0x00098c0002087984 */ /* 0x000fe80000000800 */
[----:B------:R-:W-:Y:S04]  /*2de0*/  LDS R9, [R2+0x990] ;  /* 0x0009900002097984 */ /* 0x000fe80000000800 */
[----:B----4-:R-:W-:Y:S04]  /*2df0*/  STL.128 [R1+0x320], R16 ;  /* 0x0003201001007387 */ /* 0x010fe80000100c00 */
        /* <DEDUP_REMOVED lines=10> */
[----:B------:R-:W-:Y:S04]  /*2ea0*/  LDS R20, [R2+0xa38] ;  /* 0x000a380002147984 */ /* 0x000fe80000000800 */
[----:B------:R-:W-:Y:S04]  /*2eb0*/  LDS R21, [R2+0xa3c] ;  /* 0x000a3c0002157984 */ /* 0x000fe80000000800 */
[----:B------:R-:W-:Y:S04]  /*2ec0*/  LDS R22, [R2+0xa40] ;  /* 0x000a400002167984 */ /* 0x000fe80000000800 */
[----:B------:R-:W4:Y:S04]  /*2ed0*/  LDS R23, [R2+0xa44] ;  /* 0x000a440002177984 */ /* 0x000f280000000800 */
[----:B------:R5:W4:Y:S04]  /*2ee0*/  LDS R24, [R2+0xa48] ;  /* 0x000a480002187984 */ /* 0x000b280000000800 */
[----:B------:R-:W-:Y:S04]  /*2ef0*/  STL.128 [R1+0xc90], RZ ;  /* 0x000c90ff01007387 */ /* 0x000fe80000100c00 */
[----:B------:R-:W-:Y:S01]  /*2f00*/  STL.128 [R1+0xca0], RZ ;  /* 0x000ca0ff01007387 */ /* 0x000fe20000100c00 */
[----:B-----5:R-:W-:-:S03]  /*2f10*/  IMAD.MOV.U32 R2, RZ, RZ, 0xe1 ;  /* 0x000000e1ff027424 */ /* 0x020fc600078e00ff */
        /* <DEDUP_REMOVED lines=22> */
[----:B0-----:R-:W-:Y:S04]  /*3080*/  STL.128 [R1+0x330], R4 ;  /* 0x0003300401007387 */ /* 0x001fe80000100c00 */
[----:B-1----:R-:W-:Y:S04]  /*3090*/  STL.128 [R1+0x340], R8 ;  /* 0x0003400801007387 */ /* 0x002fe80000100c00 */
[----:B--2---:R-:W-:Y:S04]  /*30a0*/  STL.128 [R1+0x350], R12 ;  /* 0x0003500c01007387 */ /* 0x004fe80000100c00 */
[----:B---3--:R-:W-:Y:S04]  /*30b0*/  STL.128 [R1+0x360], R16 ;  /* 0x0003601001007387 */ /* 0x008fe80000100c00 */
[----:B----4-:R-:W-:Y:S04]  /*30c0*/  STL.128 [R1+0x370], R20 ;  /* 0x0003701401007387 */ /* 0x010fe80000100c00 */
[----:B------:R-:W-:Y:S04]  /*30d0*/  STL.128 [R1+0x380], R24 ;  /* 0x0003801801007387 */ /* 0x000fe80000100c00 */
[----:B------:R0:W-:Y:S02]  /*30e0*/  STL.128 [R1], R28 ;  /* 0x0000001c01007387 */ /* 0x0001e40000100c00 */
[----:B0-----:R-:W-:-:S07]  /*30f0*/  HFMA2 R30, -RZ, RZ, 0, 0 ;  /* 0x00000000ff1e7431 */ /* 0x001fce00000001ff */
.L_x_12:
[----:B0-----:R-:W-:Y:S01]  /*3100*/  BSSY.RECONVERGENT B1, `(.L_x_8) ;  /* 0x0000007000017945 */ /* 0x001fe20003800200 */
.L_x_9:
[----:B------:R-:W-:-:S05]  /*3110*/  LEA R5, R30, R1, 0x2 ;  /* 0x000000011e057211 */ /* 0x000fca00078e10ff */
[----:B------:R-:W2:Y:S01]  /*3120*/  LDL R8, [R5+0x4] ;  /* 0x0000040005087983 */ /* 0x000ea20000100800 */
[----:B------:R-:W-:-:S05]  /*3130*/  VIADD R30, R30, 0x1 ;  /* 0x000000011e1e7836 */ /* 0x000fca0000000000 */
[----:B------:R-:W-:Y:S02]  /*3140*/  ISETP.NE.AND P0, PT, R30, 0xe0, PT ;  /* 0x000000e01e00780c */ /* 0x000fe40003f05270 */
[----:B--2---:R-:W-:-:S13]  /*3150*/  ISETP.LT.AND P1, PT, R8, R28, PT ;  /* 0x0000001c0800720c */ /* 0x004fda0003f21270 */
[----:B------:R-:W-:Y:S05]  /*3160*/  @P0 BRA P1, `(.L_x_9) ;  /* 0xfffffffc00e80947 */ /* 0x000fea000083ffff */
[----:B------:R-:W-:Y:S05]  /*3170*/  BSYNC.RECONVERGENT B1 ;  /* 0x0000000000017941 */ /* 0x000fea0003800200 */
.L_x_8:
[----:B------:R-:W-:Y:S01]  /*3180*/  BSSY.RECONVERGENT B1, `(.L_x_10) ;  /* 0x0000008000017945 */ /* 0x000fe20003800200 */
.L_x_11:
[----:B------:R-:W-:-:S05]  /*3190*/  LEA R7, R2, R1, 0x2 ;  /* 0x0000000102077211 */ /* 0x000fca00078e10ff */
[----:B------:R-:W2:Y:S01]  /*31a0*/  LDL R4, [R7+-0x4] ;  /* 0xfffffc0007047983 */ /* 0x000ea20000100800 */
[----:B------:R-:W-:-:S05]  /*31b0*/  VIADD R2, R2, 0xffffffff ;  /* 0xffffffff02027836 */ /* 0x000fca0000000000 */
[----:B------:R-:W-:Y:S02]  /*31c0*/  ISETP.NE.AND P0, PT, R2, RZ, PT ;  /* 0x000000ff0200720c */ /* 0x000fe40003f05270 */
[----:B------:R-:W-:Y:S02]  /*31d0*/  MOV R6, R2 ;  /* 0x0000000200067202 */ /* 0x000fe40000000f00 */
[----:B--2---:R-:W-:-:S13]  /*31e0*/  ISETP.GE.AND P1, PT, R4, R28, PT ;  /* 0x0000001c0400720c */ /* 0x004fda0003f26270 */
[----:B------:R-:W-:Y:S05]  /*31f0*/  @P0 BRA P1, `(.L_x_11) ;  /* 0xfffffffc00e40947 */ /* 0x000fea000083ffff */
[----:B------:R-:W-:Y:S05]  /*3200*/  BSYNC.RECONVERGENT B1 ;  /* 0x0000000000017941 */ /* 0x000fea0003800200 */
.L_x_10:
[----:B------:R-:W-:-:S13]  /*3210*/  ISETP.GE.AND P0, PT, R30, R6, PT ;  /* 0x000000061e00720c */ /* 0x000fda0003f06270 */
[----:B------:R0:W-:Y:S01]  /*3220*/  @!P0 STL [R5+0x4], R4 ;  /* 0x0000040405008387 */ /* 0x0001e20000100800 */
[----:B------:R-:W-:-:S03]  /*3230*/  @!P0 IMAD.MOV.U32 R2, RZ, RZ, R6 ;  /* 0x000000ffff028224 */ /* 0x000fc600078e0006 */
[----:B------:R0:W-:Y:S01]  /*3240*/  @!P0 STL [R7+-0x4], R8 ;  /* 0xfffffc0807008387 */ /* 0x0001e20000100800 */
[----:B------:R-:W-:Y:S05]  /*3250*/  @!P0 BRA `(.L_x_12) ;  /* 0xfffffffc00a88947 */ /* 0x000fea000383ffff */
[----:B------:R-:W-:Y:S05]  /*3260*/  BSYNC.RECONVERGENT B0 ;  /* 0x0000000000007941 */ /* 0x000fea0003800200 */
.L_x_7:
[----:B------:R1:W-:Y:S01]  /*3270*/  STL [R7+-0x4], R28 ;  /* 0xfffffc1c07007387 */ /* 0x0003e20000100800 */
[----:B------:R-:W-:Y:S01]  /*3280*/  ISETP.NE.AND P0, PT, R6, 0x70, PT ;  /* 0x000000700600780c */ /* 0x000fe20003f05270 */
[----:B------:R-:W-:Y:S02]  /*3290*/  BSSY.RECONVERGENT B1, `(.L_x_13) ;  /* 0x0000051000017945 */ /* 0x000fe40003800200 */
[----:B------:R1:W-:Y:S10]  /*32a0*/  STL [R1], R4 ;  /* 0x0000000401007387 */ /* 0x0003f40000100800 */
[----:B-1----:R-:W-:Y:S05]  /*32b0*/  @!P0 BRA `(.L_x_14) ;  /* 0x0000000400388947 */ /* 0x002fea0003800000 */
[----:B------:R-:W-:Y:S01]  /*32c0*/  HFMA2 R2, -RZ, RZ, 0, 1.33514404296875e-05 ;  /* 0x000000e0ff027431 */ /* 0x000fe200000001ff */
[----:B0-----:R-:W-:Y:S01]  /*32d0*/  IADD3 R5, PT, PT, R1, 0x4, RZ ;  /* 0x0000000401057810 */ /* 0x001fe20007ffe0ff */
[----:B------:R-:W-:-:S07]  /*32e0*/  IMAD.MOV.U32 R4, RZ, RZ, RZ ;  /* 0x000000ffff047224 */ /* 0x000fce00078e00ff */
.L_x_30:
[----:B------:R-:W-:Y:S01]  /*32f0*/  ISETP.GE.AND P0, PT, R6, 0x71, PT ;  /* 0x000000710600780c */ /* 0x000fe20003f06270 */
[----:B------:R-:W-:-:S12]  /*3300*/  BSSY.RECONVERGENT B0, `(.L_x_15) ;  /* 0x0000047000007945 */ /* 0x000fd80003800200 */
[----:B0123--:R-:W-:Y:S05]  /*3310*/  @!P0 BRA `(.L_x_16) ;  /* 0x0000000000748947 */ /* 0x00ffea0003800000 */
[----:B------:R-:W-:-:S05]  /*3320*/  IMAD R7, R4, 0x4, R1 ;  /* 0x0000000404077824 */ /* 0x000fca00078e0201 */
[----:B------:R0:W5:Y:S01]  /*3330*/  LDL R11, [R7] ;  /* 0x00000000070b7983 */ /* 0x0001620000100800 */
[----:B------:R-:W-:Y:S01]  /*3340*/  BSSY.RECONVERGENT B2, `(.L_x_17) ;  /* 0x0000017000027945 */ /* 0x000fe20003800200 */
[----:B------:R-:W-:Y:S01]  /*3350*/  IADD3 R2, PT, PT, R6, -0x1, RZ ;  /* 0xffffffff06027810 */ /* 0x000fe20007ffe0ff */
[----:B------:R-:W-:-:S07]  /*3360*/  IMAD.MOV.U32 R8, RZ, RZ, R4 ;  /* 0x000000ffff087224 */ /* 0x000fce00078e0004 */
.L_x_22:
[----:B-1----:R-:W-:Y:S01]  /*3370*/  BSSY.RECONVERGENT B3, `(.L_x_18) ;  /* 0x0000007000037945 */ /* 0x002fe20003800200 */
.L_x_19:
[----:B------:R-:W-:-:S05]  /*3380*/  LEA R9, R8, R1, 0x2 ;  /* 0x0000000108097211 */ /* 0x000fca00078e10ff */
[----:B------:R-:W2:Y:S01]  /*3390*/  LDL R12, [R9+0x4] ;  /* 0x00000400090c7983 */ /* 0x000ea20000100800 */
[----:B------:R-:W-:-:S05]  /*33a0*/  VIADD R8, R8, 0x1 ;  /* 0x0000000108087836 */ /* 0x000fca0000000000 */
[----:B------:R-:W-:Y:S02]  /*33b0*/  ISETP.NE.AND P0, PT, R8, R2, PT ;  /* 0x000000020800720c */ /* 0x000fe40003f05270 */
[----:B--2--5:R-:W-:-:S13]  /*33c0*/  ISETP.LT.AND P1, PT, R12, R11, PT ;  /* 0x0000000b0c00720c */ /* 0x024fda0003f21270 */
[----:B------:R-:W-:Y:S05]  /*33d0*/  @P0 BRA P1, `(.L_x_19) ;  /* 0xfffffffc00e80947 */ /* 0x000fea000083ffff */
[----:B------:R-:W-:Y:S05]  /*33e0*/  BSYNC.RECONVERGENT B3 ;  /* 0x0000000000037941 */ /* 0x000fea0003800200 */
.L_x_18:
[----:B------:R-:W-:Y:S01]  /*33f0*/  BSSY.RECONVERGENT B3, `(.L_x_20) ;  /* 0x0000007000037945 */ /* 0x000fe20003800200 */
.L_x_21:
[----:B------:R-:W-:-:S05]  /*3400*/  LEA R10, R6, R1, 0x2 ;  /* 0x00000001060a7211 */ /* 0x000fca00078e10ff */
[----:B------:R-:W2:Y:S01]  /*3410*/  LDL R14, [R10+-0x4] ;  /* 0xfffffc000a0e7983 */ /* 0x000ea20000100800 */
[----:B------:R-:W-:-:S05]  /*3420*/  VIADD R6, R6, 0xffffffff ;  /* 0xffffffff06067836 */ /* 0x000fca0000000000 */
[----:B------:R-:W-:Y:S02]  /*3430*/  ISETP.NE.AND P0, PT, R6, R4, PT ;  /* 0x000000040600720c */ /* 0x000fe40003f05270 */
[----:B--2---:R-:W-:-:S13]  /*3440*/  ISETP.GE.AND P1, PT, R14, R11, PT ;  /* 0x0000000b0e00720c */ /* 0x004fda0003f26270 */
[----:B------:R-:W-:Y:S05]  /*3450*/  @P0 BRA P1, `(.L_x_21) ;  /* 0xfffffffc00e80947 */ /* 0x000fea000083ffff */
[----:B------:R-:W-:Y:S05]  /*3460*/  BSYNC.RECONVERGENT B3 ;  /* 0x0000000000037941 */ /* 0x000fea0003800200 */
.L_x_20:
[----:B------:R-:W-:-:S13]  /*3470*/  ISETP.GE.AND P0, PT, R8, R6, PT ;  /* 0x000000060800720c */ /* 0x000fda0003f06270 */
[----:B------:R1:W-:Y:S04]  /*3480*/  @!P0 STL [R9+0x4], R14 ;  /* 0x0000040e09008387 */ /* 0x0003e80000100800 */
[----:B------:R1:W-:Y:S01]  /*3490*/  @!P0 STL [R10+-0x4], R12 ;  /* 0xfffffc0c0a008387 */ /* 0x0003e20000100800 */
[----:B------:R-:W-:Y:S05]  /*34a0*/  @!P0 BRA `(.L_x_22) ;  /* 0xfffffffc00b08947 */ /* 0x000fea000383ffff */
[----:B------:R-:W-:Y:S05]  /*34b0*/  BSYNC.RECONVERGENT B2 ;  /* 0x0000000000027941 */ /* 0x000fea0003800200 */
.L_x_17:
[----:B------:R2:W-:Y:S04]  /*34c0*/  STL [R10+-0x4], R11 ;  /* 0xfffffc0b0a007387 */ /* 0x0005e80000100800 */
[----:B------:R2:W-:Y:S01]  /*34d0*/  STL [R7], R14 ;  /* 0x0000000e07007387 */ /* 0x0005e20000100800 */
[----:B------:R-:W-:Y:S05]  /*34e0*/  BRA `(.L_x_23) ;  /* 0x0000000000a07947 */ /* 0x000fea0003800000 */
.L_x_16:
[----:B------:R-:W-:-:S05]  /*34f0*/  LEA R7, R6, R1, 0x2 ;  /* 0x0000000106077211 */ /* 0x000fca00078e10ff */
[----:B------:R0:W5:Y:S01]  /*3500*/  LDL R14, [R7+0x4] ;  /* 0x00000400070e7983 */ /* 0x0001620000100800 */
[----:B------:R-:W-:Y:S01]  /*3510*/  VIADD R4, R6, 0x1 ;  /* 0x0000000106047836 */ /* 0x000fe20000000000 */
[----:B------:R-:W-:Y:S01]  /*3520*/  BSSY.RECONVERGENT B2, `(.L_x_24) ;  /* 0x0000022000027945 */ /* 0x000fe20003800200 */
[----:B------:R-:W-:Y:S02]  /*3530*/  IADD3 R8, PT, PT, R2, 0x1, RZ ;  /* 0x0000000102087810 */ /* 0x000fe40007ffe0ff */
[----:B------:R-:W-:-:S07]  /*3540*/  IMAD.MOV.U32 R9, RZ, RZ, R4 ;  /* 0x000000ffff097224 */ /* 0x000fce00078e0004 */
.L_x_29:
[----:B------:R-:W-:Y:S01]  /*3550*/  BSSY.RECONVERGENT B3, `(.L_x_25) ;  /* 0x000000e000037945 */ /* 0x000fe20003800200 */
[C---:B-1----:R-:W-:Y:S01]  /*3560*/  IADD3 R10, PT, PT, R9.reuse, -0x1, RZ ;  /* 0xffffffff090a7810 */ /* 0x042fe20007ffe0ff */
[----:B------:R-:W-:Y:S01]  /*3570*/  VIADD R6, R9, 0x1 ;  /* 0x0000000109067836 */ /* 0x000fe20000000000 */
[----:B------:R-:W-:-:S07]  /*3580*/  IADD3 R11, PT, PT, -R2, R9, RZ ;  /* 0x00000009020b7210 */ /* 0x000fce0007ffe1ff */
.L_x_26:
[----:B------:R-:W-:-:S06]  /*3590*/  IMAD R12, R9, 0x4, R5 ;  /* 0x00000004090c7824 */ /* 0x000fcc00078e0205 */
[----:B------:R-:W2:Y:S01]  /*35a0*/  LDL R12, [R12] ;  /* 0x000000000c0c7983 */ /* 0x000ea20000100800 */
[----:B------:R-:W-:Y:S01]  /*35b0*/  IADD3 R11, PT, PT, R11, 0x1, RZ ;  /* 0x000000010b0b7810 */ /* 0x000fe20007ffe0ff */
[----:B------:R-:W-:Y:S01]  /*35c0*/  VIADD R10, R10, 0x1 ;  /* 0x000000010a0a7836 */ /* 0x000fe20000000000 */
[----:B------:R-:W-:Y:S01]  /*35d0*/  MOV R13, R6 ;  /* 0x00000006000d7202 */ /* 0x000fe20000000f00 */
[----:B------:R-:W-:Y:S01]  /*35e0*/  VIADD R6, R6, 0x1 ;  /* 0x0000000106067836 */ /* 0x000fe20000000000 */
[----:B------:R-:W-:Y:S02]  /*35f0*/  ISETP.NE.AND P0, PT, R11, RZ, PT ;  /* 0x000000ff0b00720c */ /* 0x000fe40003f05270 */
[----:B------:R-:W-:Y:S02]  /*3600*/  IADD3 R9, PT, PT, R9, 0x1, RZ ;  /* 0x0000000109097810 */ /* 0x000fe40007ffe0ff */
[----:B--2--5:R-:W-:-:S13]  /*3610*/  ISETP.LT.AND P1, PT, R12, R14, PT ;  /* 0x0000000e0c00720c */ /* 0x024fda0003f21270 */
[----:B------:R-:W-:Y:S05]  /*3620*/  @P0 BRA P1, `(.L_x_26) ;  /* 0xfffffffc00d80947 */ /* 0x000fea000083ffff */
[----:B------:R-:W-:Y:S05]  /*3630*/  BSYNC.RECONVERGENT B3 ;  /* 0x0000000000037941 */ /* 0x000fea0003800200 */
.L_x_25:
[----:B------:R-:W-:Y:S01]  /*3640*/  BSSY.RECONVERGENT B3, `(.L_x_27) ;  /* 0x0000008000037945 */ /* 0x000fe20003800200 */
.L_x_28:
[----:B------:R-:W-:-:S05]  /*3650*/  IMAD R11, R8, 0x4, R1 ;  /* 0x00000004080b7824 */ /* 0x000fca00078e0201 */
[----:B------:R-:W2:Y:S01]  /*3660*/  LDL R15, [R11+-0x4] ;  /* 0xfffffc000b0f7983 */ /* 0x000ea20000100800 */
[----:B------:R-:W-:-:S04]  /*3670*/  IADD3 R8, PT, PT, R8, -0x1, RZ ;  /* 0xffffffff08087810 */ /* 0x000fc80007ffe0ff */
[----:B------:R-:W-:Y:S01]  /*3680*/  ISETP.NE.AND P0, PT, R8, R4, PT ;  /* 0x000000040800720c */ /* 0x000fe20003f05270 */
[----:B------:R-:W-:Y:S01]  /*3690*/  IMAD.MOV.U32 R6, RZ, RZ, R8 ;  /* 0x000000ffff067224 */ /* 0x000fe200078e0008 */
[----:B--2---:R-:W-:-:S13]  /*36a0*/  ISETP.GE.AND P1, PT, R15, R14, PT ;  /* 0x0000000e0f00720c */ /* 0x004fda0003f26270 */
[----:B------:R-:W-:Y:S05]  /*36b0*/  @P0 BRA P1, `(.L_x_28) ;  /* 0xfffffffc00e40947 */ /* 0x000fea000083ffff */
[----:B------:R-:W-:Y:S05]  /*36c0*/  BSYNC.RECONVERGENT B3 ;  /* 0x0000000000037941 */ /* 0x000fea0003800200 */
.L_x_27:
[----:B------:R-:W-:-:S13]  /*36d0*/  ISETP.GE.AND P0, PT, R13, R6, PT ;  /* 0x000000060d00720c */ /* 0x000fda0003f06270 */
[----:B------:R-:W-:Y:S01]  /*36e0*/  @!P0 LEA R10, R10, R1, 0x2 ;  /* 0x000000010a0a8211 */ /* 0x000fe200078e10ff */
[----:B------:R-:W-:Y:S01]  /*36f0*/  @!P0 IMAD.MOV.U32 R9, RZ, RZ, R13 ;  /* 0x000000ffff098224 */ /* 0x000fe200078e000d */
[----:B------:R-:W-:-:S03]  /*3700*/  @!P0 MOV R8, R6 ;  /* 0x0000000600088202 */ /* 0x000fc60000000f00 */
[----:B------:R1:W-:Y:S04]  /*3710*/  @!P0 STL [R10+0x4], R15 ;  /* 0x0000040f0a008387 */ /* 0x0003e80000100800 */
[----:B------:R1:W-:Y:S01]  /*3720*/  @!P0 STL [R11+-0x4], R12 ;  /* 0xfffffc0c0b008387 */ /* 0x0003e20000100800 */
[----:B------:R-:W-:Y:S05]  /*3730*/  @!P0 BRA `(.L_x_29) ;  /* 0xfffffffc00848947 */ /* 0x000fea000383ffff */
[----:B------:R-:W-:Y:S05]  /*3740*/  BSYNC.RECONVERGENT B2 ;  /* 0x0000000000027941 */ /* 0x000fea0003800200 */
.L_x_24:
[----:B------:R3:W-:Y:S04]  /*3750*/  STL [R11+-0x4], R14 ;  /* 0xfffffc0e0b007387 */ /* 0x0007e80000100800 */
[----:B------:R3:W-:Y:S02]  /*3760*/  STL [R7+0x4], R15 ;  /* 0x0000040f07007387 */ /* 0x0007e40000100800 */
.L_x_23:
[----:B------:R-:W-:Y:S05]  /*3770*/  BSYNC.RECONVERGENT B0 ;  /* 0x0000000000007941 */ /* 0x000fea0003800200 */
.L_x_15:
[----:B------:R-:W-:-:S13]  /*3780*/  ISETP.NE.AND P0, PT, R6, 0x70, PT ;  /* 0x000000700600780c */ /* 0x000fda0003f05270 */
[----:B------:R-:W-:Y:S05]  /*3790*/  @P0 BRA `(.L_x_30) ;  /* 0xfffffff800d40947 */ /* 0x000fea000383ffff */
.L_x_14:
[----:B------:R-:W-:Y:S05]  /*37a0*/  BSYNC.RECONVERGENT B1 ;  /* 0x0000000000017941 */ /* 0x000fea0003800200 */
.L_x_13:
[----:B0-23--:R-:W2:Y:S01]  /*37b0*/  LDL R7, [R1+0x1c0] ;  /* 0x0001c00001077983 */ /* 0x00dea20000100800 */
[----:B------:R-:W0:Y:S01]  /*37c0*/  LDC.64 R4, c[0x0][0x388] ;  /* 0x0000e200ff047b82 */ /* 0x000e220000000a00 */
[----:B------:R-:W3:Y:S02]  /*37d0*/  LDCU UR4, c[0x0][0x390] ;  /* 0x00007200ff0477ac */ /* 0x000ee40008000800 */
[----:B---3--:R-:W-:-:S04]  /*37e0*/  IMAD R0, R0, UR4, R3 ;  /* 0x0000000400007c24 */ /* 0x008fc8000f8e0203 */
[----:B0-----:R-:W-:-:S05]  /*37f0*/  IMAD.WIDE R2, R0, 0x4, R4 ;  /* 0x0000000400027825 */ /* 0x001fca00078e0204 */
[----:B--2---:R-:W-:Y:S01]  /*3800*/  STG.E desc[UR6][R2.64], R7 ;  /* 0x0000000702007986 */ /* 0x004fe2000c101906 */
[----:B------:R-:W-:Y:S05]  /*3810*/  EXIT ;  /* 0x000000000000794d */ /* 0x000fea0003800000 */
.L_x_31:
[----:B------:R-:W-:-:S00]  /*3820*/  BRA `(.L_x_31) ;  /* 0xfffffffc00fc7947 */ /* 0x000fc0000383ffff */
[----:B------:R-:W-:-:S00]  /*3830*/  NOP ;  /* 0x0000000000007918 */ /* 0x000fc00000000000 */
        /* <DEDUP_REMOVED lines=12> */
.L_x_32:


//--------------------- .nv.shared._Z15medianFilterGPUPiS_ii --------------------------
	.section	.nv.shared._Z15medianFilterGPUPiS_ii,"aw",@nobits
	.sectionflags	@""
	.align	4
.nv.shared._Z15medianFilterGPUPiS_ii:
	.zero		9488


//--------------------- .nv.shared.reserved.0     --------------------------
	.section	.nv.shared.reserved.0,"aw",@nobits
	.weak		__nv_reservedSMEM_offset_0_alias
	.size		__nv_reservedSMEM_offset_0_alias, 0, 64
	.other		__nv_reservedSMEM_offset_0_alias,@"STO_CUDA_RESERVED_SHARED STV_DEFAULT"
__nv_reservedSMEM_offset_0_alias:
	.zero		0
	.zero		64


//--------------------- .nv.constant0._Z15medianFilterGPUPiS_ii --------------------------
	.section	.nv.constant0._Z15medianFilterGPUPiS_ii,"a",@progbits
	.sectionflags	@""
	.align	4
.nv.constant0._Z15medianFilterGPUPiS_ii:
	.zero		920


//--------------------- SYMBOLS --------------------------

	.type		.nv.reservedSmem.offset0,@object
	.size		.nv.reservedSmem.offset0,0x4
	.type		.nv.reservedSmem.cap,@object
	.size		.nv.reservedSmem.cap,0x4
